// auto-generated by cutlass_sweep.conv — config: {"arch": "sm_100", "cluster_m": 2, "cluster_n": 1, "conv_kind": "wgrad", "dtype": "fp16", "ndim": 2, "tile_k": 64, "tile_m": 256, "tile_n": 64}
#include "cutlass/cutlass.h"
#include "cute/tensor.hpp"
#include "cutlass/kernel_hardware_info.hpp"
#include "cutlass/conv/convolution.h"
#include "cutlass/conv/dispatch_policy.hpp"
#include "cutlass/conv/collective/collective_builder.hpp"
#include "cutlass/conv/kernel/conv_universal.hpp"
#include "cutlass/conv/device/conv_universal_adapter.hpp"
#include "cutlass/epilogue/collective/collective_builder.hpp"

using namespace cute;
using Elem = cutlass::half_t;
using Acc  = float;
using LayoutAB = cutlass::layout::TensorNHWC;
using LayoutC  = cutlass::layout::TensorKCSR;
constexpr auto ConvOp = cutlass::conv::Operator::kWgrad;
using TileShape    = Shape<_256, Shape<_64>, Shape<_64>>;
using ClusterShape = Shape<_2, _1, _1>;

using CollectiveEpilogue = typename cutlass::epilogue::collective::CollectiveBuilder<
    cutlass::arch::Sm100, cutlass::arch::OpClassTensorOp,
    TileShape, ClusterShape,
    cutlass::epilogue::collective::EpilogueTileAuto,
    Acc, Acc,
    Elem, LayoutC, 128 / cutlass::sizeof_bits<Elem>::value,
    Elem, LayoutC, 128 / cutlass::sizeof_bits<Elem>::value,
    cutlass::epilogue::collective::EpilogueScheduleAuto
  >::CollectiveOp;

using CollectiveMainloop = typename cutlass::conv::collective::CollectiveBuilder<
    cutlass::arch::Sm100, cutlass::arch::OpClassTensorOp, ConvOp,
    Elem, LayoutAB, 128 / cutlass::sizeof_bits<Elem>::value,
    Elem, LayoutAB, 128 / cutlass::sizeof_bits<Elem>::value,
    Acc,
    TileShape, ClusterShape,
    cutlass::conv::collective::StageCountAutoCarveout<
        static_cast<int>(sizeof(typename CollectiveEpilogue::SharedStorage))>,
    cutlass::conv::collective::KernelScheduleAuto
  >::CollectiveOp;

using ProblemShape = cutlass::conv::ConvProblemShape<
    ConvOp, CollectiveMainloop::DispatchPolicy::NumSpatialDimensions>;
using ConvKernel = cutlass::conv::kernel::ConvUniversal<
    ProblemShape, CollectiveMainloop, CollectiveEpilogue>;
using Conv = cutlass::conv::device::ConvUniversalAdapter<ConvKernel>;

auto* _anchor = &cutlass::device_kernel<ConvKernel>;


// ===== COMPILED SASS (sm_100a) =====

	.target	sm_100a

	.elftype	@"ET_EXEC"


//--------------------- .note.nv.tkinfo           --------------------------
	.section	.note.nv.tkinfo,"",@"SHT_NOTE"
	.sectionflags	@"SHF_NOTE_NV_TKINFO"
	.tkinfo
        /*0018*/ 	.word	0x00000002
        /*0030*/ 	.string	""
        /*0030*/ 	.string	"ptxas"
        /*0030*/ 	.string	"Cuda compilation tools, release 13.0, V13.0.88"
        /*0030*/ 	.string	"Build cuda_13.0.r13.0/compiler.36424714_0"
        /*0030*/ 	.string	"-arch sm_100a -m 64 "



//--------------------- .note.nv.cuinfo           --------------------------
	.section	.note.nv.cuinfo,"",@"SHT_NOTE"
	.sectionflags	@"SHF_NOTE_NV_CUINFO"
        /*0018*/ 	.short	0x0002
        /*001a*/ 	.short	0x0064
        /*001c*/ 	.short	0x0082
	.zero		2


//--------------------- .nv.info                  --------------------------
	.section	.nv.info,"",@"SHT_CUDA_INFO"
	.align	4


	//----- nvinfo : EIATTR_REGCOUNT
	.align		4
        /*0000*/ 	.byte	0x04, 0x2f
        /*0002*/ 	.short	(.L_19 - .L_18)
	.align		4
.L_18:
        /*0004*/ 	.word	index@(_ZN7cutlass13device_kernelINS_4conv6kernel13ConvUniversalINS1_16ConvProblemShapeILNS1_8OperatorE2ELi2EEENS1_10collective14CollectiveConvINS1_47MainloopSm100TmaUmmaWarpSpecializedImplicitGemmILS5_2ELi10ELi2ELi1ELi2EN4cute5tupleIJNSA_1CILi2EEENSC_ILi1EEESE_EEEEENSB_IJNSC_ILi256EEENSB_IJNSC_ILi64EEEEEESJ_EEENS_6half_tESL_NSA_8TiledMMAINSA_8MMA_AtomIJNSA_26SM100_MMA_F16BF16_2x1SM_SSISL_SL_fLi256ELi64ELNSA_4UMMA5MajorE1ELSQ_1ELNSP_7ScaleInE0ELSR_0EEEEEENSA_6LayoutINSB_IJSE_SE_SE_EEENSB_IJNSC_ILi0EEESW_SW_EEEEENSB_IJNSA_10UnderscoreESZ_SZ_EEEEENS7_6detail27Sm100ImplicitGemmTileTraitsINSA_18SM100_TMA_2SM_LOADENSA_14ComposedLayoutINSA_7SwizzleILi3ELi4ELi3EEENSA_18smem_ptr_flag_bitsILi16EEENSU_INSB_IJSI_NSC_ILi8EEEEEENSB_IJSE_SI_EEEEEEEvEENS13_INSA_25SM100_TMA_2SM_LOAD_IM2COLENS15_INS16_ILi2ELi4ELi3EEES19_NSU_INSB_IJNSC_ILi32EEES1A_EEENSB_IJSE_S1I_EEEEEEEvEEEENS_8epilogue10collective18CollectiveEpilogueINS1P_23Sm100TmaWarpSpecializedILi3ELi2ELi32ELb1ELb0EEEJNSB_IJNSC_ILi128EEESJ_SJ_EEENSB_IJNSU_IS1U_SE_EENSU_IS1I_SE_EEEEESL_NSB_IJlNSB_IJSE_llEEESW_EEESL_S20_NS1P_6fusion15FusionCallbacksIS1T_NS21_17LinearCombinationISL_fSL_fLNS_15FloatRoundStyleE2EEES1V_S1Y_JEEENSA_5SM1004TMEM4LOAD26SM100_TMEM_LOAD_32dp32b32xENSA_13SM90_TMA_LOADENS15_IS1H_S19_NSU_INSB_IJS1A_S1I_EEENSB_IJS1I_SE_EEEEEEENSA_39AutoVectorizingCopyWithAssumedAlignmentILi128EEENSA_14SM90_TMA_STOREES2F_S2H_S2H_EEEvvEEEEvNT_6ParamsE)
        /*0008*/ 	.word	0x0000007c


	//----- nvinfo : EIATTR_FRAME_SIZE
	.align		4
.L_19:
        /*000c*/ 	.byte	0x04, 0x11
        /*000e*/ 	.short	(.L_21 - .L_20)
	.align		4
.L_20:
        /*0010*/ 	.word	index@($__internal_2_$__cuda_sm10x_tcgen05_guardrail_trap_unallocated_columns_being_dealloced)
        /*0014*/ 	.word	0x00000008


	//----- nvinfo : EIATTR_FRAME_SIZE
	.align		4
.L_21:
        /*0018*/ 	.byte	0x04, 0x11
        /*001a*/ 	.short	(.L_23 - .L_22)
	.align		4
.L_22:
        /*001c*/ 	.word	index@($__internal_1_$__cuda_sm10x_tcgen05_guardrail_trap_phase_invalid_during_alloc)
        /*0020*/ 	.word	0x00000008


	//----- nvinfo : EIATTR_FRAME_SIZE
	.align		4
.L_23:
        /*0024*/ 	.byte	0x04, 0x11
        /*0026*/ 	.short	(.L_25 - .L_24)
	.align		4
.L_24:
        /*0028*/ 	.word	index@($__internal_0_$__cuda_sm10x_tcgen05_guardrail_trap_col_being_dealloced_not_returned_by_alloc)
        /*002c*/ 	.word	0x00000008


	//----- nvinfo : EIATTR_FRAME_SIZE
	.align		4
.L_25:
        /*0030*/ 	.byte	0x04, 0x11
        /*0032*/ 	.short	(.L_27 - .L_26)
	.align		4
.L_26:
        /*0034*/ 	.word	index@(_ZN7cutlass13device_kernelINS_4conv6kernel13ConvUniversalINS1_16ConvProblemShapeILNS1_8OperatorE2ELi2EEENS1_10collective14CollectiveConvINS1_47MainloopSm100TmaUmmaWarpSpecializedImplicitGemmILS5_2ELi10ELi2ELi1ELi2EN4cute5tupleIJNSA_1CILi2EEENSC_ILi1EEESE_EEEEENSB_IJNSC_ILi256EEENSB_IJNSC_ILi64EEEEEESJ_EEENS_6half_tESL_NSA_8TiledMMAINSA_8MMA_AtomIJNSA_26SM100_MMA_F16BF16_2x1SM_SSISL_SL_fLi256ELi64ELNSA_4UMMA5MajorE1ELSQ_1ELNSP_7ScaleInE0ELSR_0EEEEEENSA_6LayoutINSB_IJSE_SE_SE_EEENSB_IJNSC_ILi0EEESW_SW_EEEEENSB_IJNSA_10UnderscoreESZ_SZ_EEEEENS7_6detail27Sm100ImplicitGemmTileTraitsINSA_18SM100_TMA_2SM_LOADENSA_14ComposedLayoutINSA_7SwizzleILi3ELi4ELi3EEENSA_18smem_ptr_flag_bitsILi16EEENSU_INSB_IJSI_NSC_ILi8EEEEEENSB_IJSE_SI_EEEEEEEvEENS13_INSA_25SM100_TMA_2SM_LOAD_IM2COLENS15_INS16_ILi2ELi4ELi3EEES19_NSU_INSB_IJNSC_ILi32EEES1A_EEENSB_IJSE_S1I_EEEEEEEvEEEENS_8epilogue10collective18CollectiveEpilogueINS1P_23Sm100TmaWarpSpecializedILi3ELi2ELi32ELb1ELb0EEEJNSB_IJNSC_ILi128EEESJ_SJ_EEENSB_IJNSU_IS1U_SE_EENSU_IS1I_SE_EEEEESL_NSB_IJlNSB_IJSE_llEEESW_EEESL_S20_NS1P_6fusion15FusionCallbacksIS1T_NS21_17LinearCombinationISL_fSL_fLNS_15FloatRoundStyleE2EEES1V_S1Y_JEEENSA_5SM1004TMEM4LOAD26SM100_TMEM_LOAD_32dp32b32xENSA_13SM90_TMA_LOADENS15_IS1H_S19_NSU_INSB_IJS1A_S1I_EEENSB_IJS1I_SE_EEEEEEENSA_39AutoVectorizingCopyWithAssumedAlignmentILi128EEENSA_14SM90_TMA_STOREES2F_S2H_S2H_EEEvvEEEEvNT_6ParamsE)
        /*0038*/ 	.word	0x00000008


	//----- nvinfo : EIATTR_MIN_STACK_SIZE
	.align		4
.L_27:
        /*003c*/ 	.byte	0x04, 0x12
        /*003e*/ 	.short	(.L_29 - .L_28)
	.align		4
.L_28:
        /*0040*/ 	.word	index@(_ZN7cutlass13device_kernelINS_4conv6kernel13ConvUniversalINS1_16ConvProblemShapeILNS1_8OperatorE2ELi2EEENS1_10collective14CollectiveConvINS1_47MainloopSm100TmaUmmaWarpSpecializedImplicitGemmILS5_2ELi10ELi2ELi1ELi2EN4cute5tupleIJNSA_1CILi2EEENSC_ILi1EEESE_EEEEENSB_IJNSC_ILi256EEENSB_IJNSC_ILi64EEEEEESJ_EEENS_6half_tESL_NSA_8TiledMMAINSA_8MMA_AtomIJNSA_26SM100_MMA_F16BF16_2x1SM_SSISL_SL_fLi256ELi64ELNSA_4UMMA5MajorE1ELSQ_1ELNSP_7ScaleInE0ELSR_0EEEEEENSA_6LayoutINSB_IJSE_SE_SE_EEENSB_IJNSC_ILi0EEESW_SW_EEEEENSB_IJNSA_10UnderscoreESZ_SZ_EEEEENS7_6detail27Sm100ImplicitGemmTileTraitsINSA_18SM100_TMA_2SM_LOADENSA_14ComposedLayoutINSA_7SwizzleILi3ELi4ELi3EEENSA_18smem_ptr_flag_bitsILi16EEENSU_INSB_IJSI_NSC_ILi8EEEEEENSB_IJSE_SI_EEEEEEEvEENS13_INSA_25SM100_TMA_2SM_LOAD_IM2COLENS15_INS16_ILi2ELi4ELi3EEES19_NSU_INSB_IJNSC_ILi32EEES1A_EEENSB_IJSE_S1I_EEEEEEEvEEEENS_8epilogue10collective18CollectiveEpilogueINS1P_23Sm100TmaWarpSpecializedILi3ELi2ELi32ELb1ELb0EEEJNSB_IJNSC_ILi128EEESJ_SJ_EEENSB_IJNSU_IS1U_SE_EENSU_IS1I_SE_EEEEESL_NSB_IJlNSB_IJSE_llEEESW_EEESL_S20_NS1P_6fusion15FusionCallbacksIS1T_NS21_17LinearCombinationISL_fSL_fLNS_15FloatRoundStyleE2EEES1V_S1Y_JEEENSA_5SM1004TMEM4LOAD26SM100_TMEM_LOAD_32dp32b32xENSA_13SM90_TMA_LOADENS15_IS1H_S19_NSU_INSB_IJS1A_S1I_EEENSB_IJS1I_SE_EEEEEEENSA_39AutoVectorizingCopyWithAssumedAlignmentILi128EEENSA_14SM90_TMA_STOREES2F_S2H_S2H_EEEvvEEEEvNT_6ParamsE)
        /*0044*/ 	.word	0x00000008
.L_29:


//--------------------- .nv.compat                --------------------------
	.section	.nv.compat,"",@"SHT_CUDA_COMPAT_INFO"
	.align	4
        /*0000*/ 	.byte	0x02, 0x09, 0x01, 0x00, 0x02, 0x02, 0x02, 0x00, 0x02, 0x05, 0x05, 0x00, 0x03, 0x07, 0x01, 0x01
        /*0010*/ 	.byte	0x02, 0x03, 0x01, 0x00, 0x02, 0x06, 0x01, 0x00, 0x04, 0x0b, 0x08, 0x00, 0x09, 0x00, 0x00, 0x00
        /*0020*/ 	.byte	0x00, 0x00, 0x00, 0x00


//--------------------- .nv.info._ZN7cutlass13device_kernelINS_4conv6kernel13ConvUniversalINS1_16ConvProblemShapeILNS1_8OperatorE2ELi2EEENS1_10collective14CollectiveConvINS1_47MainloopSm100TmaUmmaWarpSpecializedImplicitGemmILS5_2ELi10ELi2ELi1ELi2EN4cute5tupleIJNSA_1CILi2EEENSC_ILi1EEESE_EEEEENSB_IJNSC_ILi256EEENSB_IJNSC_ILi64EEEEEESJ_EEENS_6half_tESL_NSA_8TiledMMAINSA_8MMA_AtomIJNSA_26SM100_MMA_F16BF16_2x1SM_SSISL_SL_fLi256ELi64ELNSA_4UMMA5MajorE1ELSQ_1ELNSP_7ScaleInE0ELSR_0EEEEEENSA_6LayoutINSB_IJSE_SE_SE_EEENSB_IJNSC_ILi0EEESW_SW_EEEEENSB_IJNSA_10UnderscoreESZ_SZ_EEEEENS7_6detail27Sm100ImplicitGemmTileTraitsINSA_18SM100_TMA_2SM_LOADENSA_14ComposedLayoutINSA_7SwizzleILi3ELi4ELi3EEENSA_18smem_ptr_flag_bitsILi16EEENSU_INSB_IJSI_NSC_ILi8EEEEEENSB_IJSE_SI_EEEEEEEvEENS13_INSA_25SM100_TMA_2SM_LOAD_IM2COLENS15_INS16_ILi2ELi4ELi3EEES19_NSU_INSB_IJNSC_ILi32EEES1A_EEENSB_IJSE_S1I_EEEEEEEvEEEENS_8epilogue10collective18CollectiveEpilogueINS1P_23Sm100TmaWarpSpecializedILi3ELi2ELi32ELb1ELb0EEEJNSB_IJNSC_ILi128EEESJ_SJ_EEENSB_IJNSU_IS1U_SE_EENSU_IS1I_SE_EEEEESL_NSB_IJlNSB_IJSE_llEEESW_EEESL_S20_NS1P_6fusion15FusionCallbacksIS1T_NS21_17LinearCombinationISL_fSL_fLNS_15FloatRoundStyleE2EEES1V_S1Y_JEEENSA_5SM1004TMEM4LOAD26SM100_TMEM_LOAD_32dp32b32xENSA_13SM90_TMA_LOADENS15_IS1H_S19_NSU_INSB_IJS1A_S1I_EEENSB_IJS1I_SE_EEEEEEENSA_39AutoVectorizingCopyWithAssumedAlignmentILi128EEENSA_14SM90_TMA_STOREES2F_S2H_S2H_EEEvvEEEEvNT_6ParamsE --------------------------
	.section	.nv.info._ZN7cutlass13device_kernelINS_4conv6kernel13ConvUniversalINS1_16ConvProblemShapeILNS1_8OperatorE2ELi2EEENS1_10collective14CollectiveConvINS1_47MainloopSm100TmaUmmaWarpSpecializedImplicitGemmILS5_2ELi10ELi2ELi1ELi2EN4cute5tupleIJNSA_1CILi2EEENSC_ILi1EEESE_EEEEENSB_IJNSC_ILi256EEENSB_IJNSC_ILi64EEEEEESJ_EEENS_6half_tESL_NSA_8TiledMMAINSA_8MMA_AtomIJNSA_26SM100_MMA_F16BF16_2x1SM_SSISL_SL_fLi256ELi64ELNSA_4UMMA5MajorE1ELSQ_1ELNSP_7ScaleInE0ELSR_0EEEEEENSA_6LayoutINSB_IJSE_SE_SE_EEENSB_IJNSC_ILi0EEESW_SW_EEEEENSB_IJNSA_10UnderscoreESZ_SZ_EEEEENS7_6detail27Sm100ImplicitGemmTileTraitsINSA_18SM100_TMA_2SM_LOADENSA_14ComposedLayoutINSA_7SwizzleILi3ELi4ELi3EEENSA_18smem_ptr_flag_bitsILi16EEENSU_INSB_IJSI_NSC_ILi8EEEEEENSB_IJSE_SI_EEEEEEEvEENS13_INSA_25SM100_TMA_2SM_LOAD_IM2COLENS15_INS16_ILi2ELi4ELi3EEES19_NSU_INSB_IJNSC_ILi32EEES1A_EEENSB_IJSE_S1I_EEEEEEEvEEEENS_8epilogue10collective18CollectiveEpilogueINS1P_23Sm100TmaWarpSpecializedILi3ELi2ELi32ELb1ELb0EEEJNSB_IJNSC_ILi128EEESJ_SJ_EEENSB_IJNSU_IS1U_SE_EENSU_IS1I_SE_EEEEESL_NSB_IJlNSB_IJSE_llEEESW_EEESL_S20_NS1P_6fusion15FusionCallbacksIS1T_NS21_17LinearCombinationISL_fSL_fLNS_15FloatRoundStyleE2EEES1V_S1Y_JEEENSA_5SM1004TMEM4LOAD26SM100_TMEM_LOAD_32dp32b32xENSA_13SM90_TMA_LOADENS15_IS1H_S19_NSU_INSB_IJS1A_S1I_EEENSB_IJS1I_SE_EEEEEEENSA_39AutoVectorizingCopyWithAssumedAlignmentILi128EEENSA_14SM90_TMA_STOREES2F_S2H_S2H_EEEvvEEEEvNT_6ParamsE,"",@"SHT_CUDA_INFO"
	.sectionflags	@""
	.align	4


	//----- nvinfo : EIATTR_CUDA_API_VERSION
	.align		4
        /*0000*/ 	.byte	0x04, 0x37
        /*0002*/ 	.short	(.L_31 - .L_30)
.L_30:
        /*0004*/ 	.word	0x00000082


	//----- nvinfo : EIATTR_KPARAM_INFO
	.align		4
.L_31:
        /*0008*/ 	.byte	0x04, 0x17
        /*000a*/ 	.short	(.L_33 - .L_32)
.L_32:
        /*000c*/ 	.word	0x00000000
        /*0010*/ 	.short	0x0000
        /*0012*/ 	.short	0x0000
        /*0014*/ 	.byte	0x00, 0xf0, 0x01, 0x20


	//----- nvinfo : EIATTR_AT_ENTRY_FRAGMENTS
	.align		4
.L_33:
        /*0018*/ 	.byte	0x04, 0x4f
        /*001a*/ 	.short	(.L_35 - .L_34)


	//   ....[0]....
.L_34:
        /*001c*/ 	.word	0x00000007


	//----- nvinfo : EIATTR_RESERVED_SMEM_USED
	.align		4
.L_35:
        /*0020*/ 	.byte	0x01, 0x41
	.zero		2


	//----- nvinfo : EIATTR_SPARSE_MMA_MASK
	.align		4
        /*0024*/ 	.byte	0x03, 0x50
        /*0026*/ 	.short	0x0000


	//----- nvinfo : EIATTR_TCGEN05_2CTA_USED
	.align		4
        /*0028*/ 	.byte	0x01, 0x52
	.zero		2


	//----- nvinfo : EIATTR_MAXREG_COUNT
	.align		4
        /*002c*/ 	.byte	0x03, 0x1b
        /*002e*/ 	.short	0x00ff


	//----- nvinfo : EIATTR_NUM_BARRIERS
	.align		4
        /*0030*/ 	.byte	0x02, 0x4c
        /*0032*/ 	.byte	0x07
	.zero		1


	//----- nvinfo : EIATTR_EXTERNS
	.align		4
        /*0034*/ 	.byte	0x04, 0x0f
        /*0036*/ 	.short	(.L_37 - .L_36)


	//   ....[0]....
	.align		4
.L_36:
        /*0038*/ 	.word	index@(__assertfail)


	//----- nvinfo : EIATTR_MERCURY_ISA_VERSION
	.align		4
.L_37:
        /*003c*/ 	.byte	0x03, 0x5f
        /*003e*/ 	.short	0x0101


	//----- nvinfo : EIATTR_INT_WARP_WIDE_INSTR_OFFSETS
	.align		4
        /*0040*/ 	.byte	0x04, 0x31
        /*0042*/ 	.short	(.L_39 - .L_38)


	//   ....[0]....
.L_38:
        /*0044*/ 	.word	0x00000d20


	//   ....[1]....
        /*0048*/ 	.word	0x00000dd0


	//   ....[2]....
        /*004c*/ 	.word	0x00004950


	//   ....[3]....
        /*0050*/ 	.word	0x00004970


	//   ....[4]....
        /*0054*/ 	.word	0x000049a0


	//   ....[5]....
        /*0058*/ 	.word	0x00005950


	//   ....[6]....
        /*005c*/ 	.word	0x00005a50


	//   ....[7]....
        /*0060*/ 	.word	0x00005bc0


	//   ....[8]....
        /*0064*/ 	.word	0x00005cc0


	//----- nvinfo : EIATTR_COOP_GROUP_MASK_REGIDS
	.align		4
.L_39:
        /*0068*/ 	.byte	0x04, 0x29
        /*006a*/ 	.short	(.L_41 - .L_40)


	//   ....[0]....
.L_40:
        /*006c*/ 	.word	0xffffffff


	//   ....[1]....
        /*0070*/ 	.word	0xffffffff


	//   ....[2]....
        /*0074*/ 	.word	0xffffffff


	//   ....[3]....
        /*0078*/ 	.word	0xffffffff


	//   ....[4]....
        /*007c*/ 	.word	0xffffffff


	//   ....[5]....
        /*0080*/ 	.word	0xffffffff


	//   ....[6]....
        /*0084*/ 	.word	0xffffffff


	//   ....[7]....
        /*0088*/ 	.word	0xffffffff


	//   ....[8]....
        /*008c*/ 	.word	0xffffffff


	//   ....[9]....
        /*0090*/ 	.word	0xffffffff


	//   ....[10]....
        /*0094*/ 	.word	0xffffffff


	//   ....[11]....
        /*0098*/ 	.word	0xffffffff


	//   ....[12]....
        /*009c*/ 	.word	0xffffffff


	//----- nvinfo : EIATTR_COOP_GROUP_INSTR_OFFSETS
	.align		4
.L_41:
        /*00a0*/ 	.byte	0x04, 0x28
        /*00a2*/ 	.short	(.L_43 - .L_42)


	//   ....[0]....
.L_42:
        /*00a4*/ 	.word	0x000000d0


	//   ....[1]....
        /*00a8*/ 	.word	0x00000540


	//   ....[2]....
        /*00ac*/ 	.word	0x000007d0


	//   ....[3]....
        /*00b0*/ 	.word	0x00000950


	//   ....[4]....
        /*00b4*/ 	.word	0x00000a50


	//   ....[5]....
        /*00b8*/ 	.word	0x00000ba0


	//   ....[6]....
        /*00bc*/ 	.word	0x00000e40


	//   ....[7]....
        /*00c0*/ 	.word	0x00002830


	//   ....[8]....
        /*00c4*/ 	.word	0x00003830


	//   ....[9]....
        /*00c8*/ 	.word	0x00003d00


	//   ....[10]....
        /*00cc*/ 	.word	0x00003d30


	//   ....[11]....
        /*00d0*/ 	.word	0x00004870


	//   ....[12]....
        /*00d4*/ 	.word	0x00004a70


	//----- nvinfo : EIATTR_VRC_CTA_INIT_COUNT
	.align		4
.L_43:
        /*00d8*/ 	.byte	0x02, 0x4a
        /*00da*/ 	.byte	0x80
	.zero		1


	//----- nvinfo : EIATTR_SYSCALL_OFFSETS
	.align		4
        /*00dc*/ 	.byte	0x04, 0x46
        /*00de*/ 	.short	(.L_45 - .L_44)


	//   ....[0]....
.L_44:
        /*00e0*/ 	.word	0x00006df0


	//   ....[1]....
        /*00e4*/ 	.word	0x00006ee0


	//   ....[2]....
        /*00e8*/ 	.word	0x00007740


	//   ....[3]....
        /*00ec*/ 	.word	0x00008410


	//----- nvinfo : EIATTR_MBARRIER_INSTR_OFFSETS
	.align		4
.L_45:
        /*00f0*/ 	.byte	0x04, 0x39
        /*00f2*/ 	.short	(.L_47 - .L_46)


	//   ....[0]....
.L_46:
        /*00f4*/ 	.word	0x00000670
        /*00f8*/ 	.word	0x000000ff
        /*00fc*/ 	.word	0x00000000
        /*0100*/ 	.short	0x0100
        /*0102*/ 	.byte	0x04
	.zero		1


	//   ....[1]....
        /*0104*/ 	.word	0x00000680
        /*0108*/ 	.word	0x000000ff
        /*010c*/ 	.word	0x00000050
        /*0110*/ 	.short	0x0100
        /*0112*/ 	.byte	0x04
	.zero		1


	//   ....[2]....
        /*0114*/ 	.word	0x00000690
        /*0118*/ 	.word	0x000000ff
        /*011c*/ 	.word	0x00000008
        /*0120*/ 	.short	0x0100
        /*0122*/ 	.byte	0x04
	.zero		1


	//   ....[3]....
        /*0124*/ 	.word	0x000006a0
        /*0128*/ 	.word	0x000000ff
        /*012c*/ 	.word	0x00000058
        /*0130*/ 	.short	0x0100
        /*0132*/ 	.byte	0x04
	.zero		1


	//   ....[4]....
        /*0134*/ 	.word	0x000006b0
        /*0138*/ 	.word	0x000000ff
        /*013c*/ 	.word	0x00000010
        /*0140*/ 	.short	0x0100
        /*0142*/ 	.byte	0x04
	.zero		1


	//   ....[5]....
        /*0144*/ 	.word	0x000006c0
        /*0148*/ 	.word	0x000000ff
        /*014c*/ 	.word	0x00000060
        /*0150*/ 	.short	0x0100
        /*0152*/ 	.byte	0x04
	.zero		1


	//   ....[6]....
        /*0154*/ 	.word	0x000006d0
        /*0158*/ 	.word	0x000000ff
        /*015c*/ 	.word	0x00000018
        /*0160*/ 	.short	0x0100
        /*0162*/ 	.byte	0x04
	.zero		1


	//   ....[7]....
        /*0164*/ 	.word	0x000006e0
        /*0168*/ 	.word	0x000000ff
        /*016c*/ 	.word	0x00000068
        /*0170*/ 	.short	0x0100
        /*0172*/ 	.byte	0x04
	.zero		1


	//   ....[8]....
        /*0174*/ 	.word	0x000006f0
        /*0178*/ 	.word	0x000000ff
        /*017c*/ 	.word	0x00000020
        /*0180*/ 	.short	0x0100
        /*0182*/ 	.byte	0x04
	.zero		1


	//   ....[9]....
        /*0184*/ 	.word	0x00000700
        /*0188*/ 	.word	0x000000ff
        /*018c*/ 	.word	0x00000070
        /*0190*/ 	.short	0x0100
        /*0192*/ 	.byte	0x04
	.zero		1


	//   ....[10]....
        /*0194*/ 	.word	0x00000710
        /*0198*/ 	.word	0x000000ff
        /*019c*/ 	.word	0x00000028
        /*01a0*/ 	.short	0x0100
        /*01a2*/ 	.byte	0x04
	.zero		1


	//   ....[11]....
        /*01a4*/ 	.word	0x00000720
        /*01a8*/ 	.word	0x000000ff
        /*01ac*/ 	.word	0x00000078
        /*01b0*/ 	.short	0x0100
        /*01b2*/ 	.byte	0x04
	.zero		1


	//   ....[12]....
        /*01b4*/ 	.word	0x00000730
        /*01b8*/ 	.word	0x000000ff
        /*01bc*/ 	.word	0x00000030
        /*01c0*/ 	.short	0x0100
        /*01c2*/ 	.byte	0x04
	.zero		1


	//   ....[13]....
        /*01c4*/ 	.word	0x00000740
        /*01c8*/ 	.word	0x000000ff
        /*01cc*/ 	.word	0x00000080
        /*01d0*/ 	.short	0x0100
        /*01d2*/ 	.byte	0x04
	.zero		1


	//   ....[14]....
        /*01d4*/ 	.word	0x00000750
        /*01d8*/ 	.word	0x000000ff
        /*01dc*/ 	.word	0x00000038
        /*01e0*/ 	.short	0x0100
        /*01e2*/ 	.byte	0x04
	.zero		1


	//   ....[15]....
        /*01e4*/ 	.word	0x00000760
        /*01e8*/ 	.word	0x000000ff
        /*01ec*/ 	.word	0x00000088
        /*01f0*/ 	.short	0x0100
        /*01f2*/ 	.byte	0x04
	.zero		1


	//   ....[16]....
        /*01f4*/ 	.word	0x00000770
        /*01f8*/ 	.word	0x000000ff
        /*01fc*/ 	.word	0x00000040
        /*0200*/ 	.short	0x0100
        /*0202*/ 	.byte	0x04
	.zero		1


	//   ....[17]....
        /*0204*/ 	.word	0x00000780
        /*0208*/ 	.word	0x000000ff
        /*020c*/ 	.word	0x00000090
        /*0210*/ 	.short	0x0100
        /*0212*/ 	.byte	0x04
	.zero		1


	//   ....[18]....
        /*0214*/ 	.word	0x00000790
        /*0218*/ 	.word	0x000000ff
        /*021c*/ 	.word	0x00000048
        /*0220*/ 	.short	0x0100
        /*0222*/ 	.byte	0x04
	.zero		1


	//   ....[19]....
        /*0224*/ 	.word	0x000007a0
        /*0228*/ 	.word	0x000000ff
        /*022c*/ 	.word	0x00000098
        /*0230*/ 	.short	0x0100
        /*0232*/ 	.byte	0x04
	.zero		1


	//   ....[20]....
        /*0234*/ 	.word	0x000008e0
        /*0238*/ 	.word	0x000000ff
        /*023c*/ 	.word	0x000000a0
        /*0240*/ 	.short	0x0100
        /*0242*/ 	.byte	0x04
	.zero		1


	//   ....[21]....
        /*0244*/ 	.word	0x000008f0
        /*0248*/ 	.word	0x000000ff
        /*024c*/ 	.word	0x000000b8
        /*0250*/ 	.short	0x0100
        /*0252*/ 	.byte	0x04
	.zero		1


	//   ....[22]....
        /*0254*/ 	.word	0x00000900
        /*0258*/ 	.word	0x000000ff
        /*025c*/ 	.word	0x000000a8
        /*0260*/ 	.short	0x0100
        /*0262*/ 	.byte	0x04
	.zero		1


	//   ....[23]....
        /*0264*/ 	.word	0x00000910
        /*0268*/ 	.word	0x000000ff
        /*026c*/ 	.word	0x000000c0
        /*0270*/ 	.short	0x0100
        /*0272*/ 	.byte	0x04
	.zero		1


	//   ....[24]....
        /*0274*/ 	.word	0x00000920
        /*0278*/ 	.word	0x000000ff
        /*027c*/ 	.word	0x000000b0
        /*0280*/ 	.short	0x0100
        /*0282*/ 	.byte	0x04
	.zero		1


	//   ....[25]....
        /*0284*/ 	.word	0x00000930
        /*0288*/ 	.word	0x000000ff
        /*028c*/ 	.word	0x000000c8
        /*0290*/ 	.short	0x0100
        /*0292*/ 	.byte	0x04
	.zero		1


	//   ....[26]....
        /*0294*/ 	.word	0x00000a20
        /*0298*/ 	.word	0x000000ff
        /*029c*/ 	.word	0x000000d0
        /*02a0*/ 	.short	0x0100
        /*02a2*/ 	.byte	0x04
	.zero		1


	//   ....[27]....
        /*02a4*/ 	.word	0x00000a30
        /*02a8*/ 	.word	0x000000ff
        /*02ac*/ 	.word	0x000000d8
        /*02b0*/ 	.short	0x0100
        /*02b2*/ 	.byte	0x04
	.zero		1


	//   ....[28]....
        /*02b4*/ 	.word	0x00000b70
        /*02b8*/ 	.word	0x000000ff
        /*02bc*/ 	.word	0x000000e0
        /*02c0*/ 	.short	0x0100
        /*02c2*/ 	.byte	0x06
	.zero		1


	//   ....[29]....
        /*02c4*/ 	.word	0x00000b80
        /*02c8*/ 	.word	0x000000ff
        /*02cc*/ 	.word	0x000000e8
        /*02d0*/ 	.short	0x0100
        /*02d2*/ 	.byte	0x06
	.zero		1


	//   ....[30]....
        /*02d4*/ 	.word	0x00000cc0
        /*02d8*/ 	.word	0x000000ff
        /*02dc*/ 	.word	0x000000f0
        /*02e0*/ 	.short	0x0100
        /*02e2*/ 	.byte	0x04
	.zero		1


	//   ....[31]....
        /*02e4*/ 	.word	0x00000cd0
        /*02e8*/ 	.word	0x000000ff
        /*02ec*/ 	.word	0x00000100
        /*02f0*/ 	.short	0x0100
        /*02f2*/ 	.byte	0x04
	.zero		1


	//   ....[32]....
        /*02f4*/ 	.word	0x00000ce0
        /*02f8*/ 	.word	0x000000ff
        /*02fc*/ 	.word	0x000000f8
        /*0300*/ 	.short	0x0100
        /*0302*/ 	.byte	0x04
	.zero		1


	//   ....[33]....
        /*0304*/ 	.word	0x00000cf0
        /*0308*/ 	.word	0x000000ff
        /*030c*/ 	.word	0x00000108
        /*0310*/ 	.short	0x0100
        /*0312*/ 	.byte	0x04
	.zero		1


	//   ....[34]....
        /*0314*/ 	.word	0x00000df0
        /*0318*/ 	.word	0x000000ff
        /*031c*/ 	.word	0x00000110
        /*0320*/ 	.short	0x0100
        /*0322*/ 	.byte	0x06
	.zero		1


	//   ....[35]....
        /*0324*/ 	.word	0x00001bf0
        /*0328*/ 	.word	0x000000ff
        /*032c*/ 	.word	0x00000050
        /*0330*/ 	.short	0x010a
        /*0332*/ 	.byte	0x06
	.zero		1


	//   ....[36]....
        /*0334*/ 	.word	0x00001f00
        /*0338*/ 	.word	0x000000ff
        /*033c*/ 	.word	0x00000050
        /*0340*/ 	.short	0x010a
        /*0342*/ 	.byte	0x0b
	.zero		1


	//   ....[37]....
        /*0344*/ 	.word	0x000020b0
        /*0348*/ 	.word	0x000000ff
        /*034c*/ 	.word	0x00000050
        /*0350*/ 	.short	0x010a
        /*0352*/ 	.byte	0x08
	.zero		1


	//   ....[38]....
        /*0354*/ 	.word	0x000022e0
        /*0358*/ 	.word	0x000000ff
        /*035c*/ 	.word	0x000000d8
        /*0360*/ 	.short	0x0101
        /*0362*/ 	.byte	0x1b
	.zero		1


	//   ....[39]....
        /*0364*/ 	.word	0x00002310
        /*0368*/ 	.word	0x000000ff
        /*036c*/ 	.word	0x00000050
        /*0370*/ 	.short	0x010a
        /*0372*/ 	.byte	0x04
	.zero		1


	//   ....[40]....
        /*0374*/ 	.word	0x00002460
        /*0378*/ 	.word	0x000000ff
        /*037c*/ 	.word	0x00000050
        /*0380*/ 	.short	0x010a
        /*0382*/ 	.byte	0x15
	.zero		1


	//   ....[41]....
        /*0384*/ 	.word	0x00002610
        /*0388*/ 	.word	0x000000ff
        /*038c*/ 	.word	0x00000050
        /*0390*/ 	.short	0x010a
        /*0392*/ 	.byte	0x08
	.zero		1


	//   ....[42]....
        /*0394*/ 	.word	0x00002840
        /*0398*/ 	.word	0x000000ff
        /*039c*/ 	.word	0x000000e0
        /*03a0*/ 	.short	0x010a
        /*03a2*/ 	.byte	0x1b
	.zero		1


	//   ....[43]....
        /*03a4*/ 	.word	0x00002900
        /*03a8*/ 	.word	0x000000ff
        /*03ac*/ 	.word	0x00000000
        /*03b0*/ 	.short	0x0101
        /*03b2*/ 	.byte	0x04
	.zero		1


	//   ....[44]....
        /*03b4*/ 	.word	0x00002ef0
        /*03b8*/ 	.word	0x000000ff
        /*03bc*/ 	.word	0x00000000
        /*03c0*/ 	.short	0x010a
        /*03c2*/ 	.byte	0x04
	.zero		1


	//   ....[45]....
        /*03c4*/ 	.word	0x00002f90
        /*03c8*/ 	.word	0x000000ff
        /*03cc*/ 	.word	0x00000000
        /*03d0*/ 	.short	0x010a
        /*03d2*/ 	.byte	0x05
	.zero		1


	//   ....[46]....
        /*03d4*/ 	.word	0x00003030
        /*03d8*/ 	.word	0x000000ff
        /*03dc*/ 	.word	0x00000000
        /*03e0*/ 	.short	0x010a
        /*03e2*/ 	.byte	0x05
	.zero		1


	//   ....[47]....
        /*03e4*/ 	.word	0x000030d0
        /*03e8*/ 	.word	0x000000ff
        /*03ec*/ 	.word	0x00000000
        /*03f0*/ 	.short	0x010a
        /*03f2*/ 	.byte	0x05
	.zero		1


	//   ....[48]....
        /*03f4*/ 	.word	0x00003170
        /*03f8*/ 	.word	0x000000ff
        /*03fc*/ 	.word	0x00000000
        /*0400*/ 	.short	0x010a
        /*0402*/ 	.byte	0x05
	.zero		1


	//   ....[49]....
        /*0404*/ 	.word	0x00003210
        /*0408*/ 	.word	0x000000ff
        /*040c*/ 	.word	0x00000000
        /*0410*/ 	.short	0x010a
        /*0412*/ 	.byte	0x05
	.zero		1


	//   ....[50]....
        /*0414*/ 	.word	0x000032b0
        /*0418*/ 	.word	0x000000ff
        /*041c*/ 	.word	0x00000000
        /*0420*/ 	.short	0x010a
        /*0422*/ 	.byte	0x05
	.zero		1


	//   ....[51]....
        /*0424*/ 	.word	0x00003350
        /*0428*/ 	.word	0x000000ff
        /*042c*/ 	.word	0x00000000
        /*0430*/ 	.short	0x010a
        /*0432*/ 	.byte	0x05
	.zero		1


	//   ....[52]....
        /*0434*/ 	.word	0x000033f0
        /*0438*/ 	.word	0x000000ff
        /*043c*/ 	.word	0x00000000
        /*0440*/ 	.short	0x010a
        /*0442*/ 	.byte	0x05
	.zero		1


	//   ....[53]....
        /*0444*/ 	.word	0x000034a0
        /*0448*/ 	.word	0x00000000
        /*044c*/ 	.word	0x00000000
        /*0450*/ 	.short	0x010a
        /*0452*/ 	.byte	0xff
	.zero		1


	//   ....[54]....
        /*0454*/ 	.word	0x000035f0
        /*0458*/ 	.word	0x000000ff
        /*045c*/ 	.word	0x000000e8
        /*0460*/ 	.short	0x010a
        /*0462*/ 	.byte	0x04
	.zero		1


	//   ....[55]....
        /*0464*/ 	.word	0x00003690
        /*0468*/ 	.word	0x000000ff
        /*046c*/ 	.word	0x000000e0
        /*0470*/ 	.short	0x010a
        /*0472*/ 	.byte	0x04
	.zero		1


	//   ....[56]....
        /*0474*/ 	.word	0x00003730
        /*0478*/ 	.word	0x000000ff
        /*047c*/ 	.word	0x00000000
        /*0480*/ 	.short	0x0101
        /*0482*/ 	.byte	0x05
	.zero		1


	//   ....[57]....
        /*0484*/ 	.word	0x00003770
        /*0488*/ 	.word	0x000000ff
        /*048c*/ 	.word	0x000000e8
        /*0490*/ 	.short	0x0106
        /*0492*/ 	.byte	0x04
	.zero		1


	//   ....[58]....
        /*0494*/ 	.word	0x000037b0
        /*0498*/ 	.word	0x00000000
        /*049c*/ 	.word	0x000000e8
        /*04a0*/ 	.short	0x010a
        /*04a2*/ 	.byte	0xff
	.zero		1


	//   ....[59]....
        /*04a4*/ 	.word	0x00003a00
        /*04a8*/ 	.word	0x000000ff
        /*04ac*/ 	.word	0x00000008
        /*04b0*/ 	.short	0x010a
        /*04b2*/ 	.byte	0x05
	.zero		1


	//   ....[60]....
        /*04b4*/ 	.word	0x00003a20
        /*04b8*/ 	.word	0x000000ff
        /*04bc*/ 	.word	0x00000008
        /*04c0*/ 	.short	0x010a
        /*04c2*/ 	.byte	0x05
	.zero		1


	//   ....[61]....
        /*04c4*/ 	.word	0x00003bb0
        /*04c8*/ 	.word	0x000000ff
        /*04cc*/ 	.word	0x00000008
        /*04d0*/ 	.short	0x010a
        /*04d2*/ 	.byte	0x05
	.zero		1


	//   ....[62]....
        /*04d4*/ 	.word	0x00003bd0
        /*04d8*/ 	.word	0x000000ff
        /*04dc*/ 	.word	0x00000008
        /*04e0*/ 	.short	0x010a
        /*04e2*/ 	.byte	0x05
	.zero		1


	//   ....[63]....
        /*04e4*/ 	.word	0x00003c90
        /*04e8*/ 	.word	0x000000ff
        /*04ec*/ 	.word	0x00000000
        /*04f0*/ 	.short	0x0101
        /*04f2*/ 	.byte	0x04
	.zero		1


	//   ....[64]....
        /*04f4*/ 	.word	0x00003ff0
        /*04f8*/ 	.word	0x000000ff
        /*04fc*/ 	.word	0x000000e0
        /*0500*/ 	.short	0x010a
        /*0502*/ 	.byte	0x15
	.zero		1


	//   ....[65]....
        /*0504*/ 	.word	0x00004090
        /*0508*/ 	.word	0x000000ff
        /*050c*/ 	.word	0x00000000
        /*0510*/ 	.short	0x0101
        /*0512*/ 	.byte	0x24
	.zero		1


	//   ....[66]....
        /*0514*/ 	.word	0x000040c0
        /*0518*/ 	.word	0x000000ff
        /*051c*/ 	.word	0x00000100
        /*0520*/ 	.short	0x010a
        /*0522*/ 	.byte	0x1a
	.zero		1


	//   ....[67]....
        /*0524*/ 	.word	0x00004190
        /*0528*/ 	.word	0x000000ff
        /*052c*/ 	.word	0x00000000
        /*0530*/ 	.short	0x010a
        /*0532*/ 	.byte	0x04
	.zero		1


	//   ....[68]....
        /*0534*/ 	.word	0x00004200
        /*0538*/ 	.word	0x000000ff
        /*053c*/ 	.word	0x00000000
        /*0540*/ 	.short	0x010a
        /*0542*/ 	.byte	0x11
	.zero		1


	//   ....[69]....
        /*0544*/ 	.word	0x00004350
        /*0548*/ 	.word	0x000000ff
        /*054c*/ 	.word	0x00000000
        /*0550*/ 	.short	0x010a
        /*0552*/ 	.byte	0x05
	.zero		1


	//   ....[70]....
        /*0554*/ 	.word	0x00004660
        /*0558*/ 	.word	0x000000ff
        /*055c*/ 	.word	0x00000000
        /*0560*/ 	.short	0x010a
        /*0562*/ 	.byte	0x04
	.zero		1


	//   ....[71]....
        /*0564*/ 	.word	0x00004700
        /*0568*/ 	.word	0x00000000
        /*056c*/ 	.word	0x00000000
        /*0570*/ 	.short	0x010a
        /*0572*/ 	.byte	0xff
	.zero		1


	//   ....[72]....
        /*0574*/ 	.word	0x00004740
        /*0578*/ 	.word	0x00000000
        /*057c*/ 	.word	0x00000000
        /*0580*/ 	.short	0x010a
        /*0582*/ 	.byte	0xff
	.zero		1


	//   ....[73]....
        /*0584*/ 	.word	0x000047b0
        /*0588*/ 	.word	0x000000ff
        /*058c*/ 	.word	0x00000000
        /*0590*/ 	.short	0x0101
        /*0592*/ 	.byte	0x04
	.zero		1


	//   ....[74]....
        /*0594*/ 	.word	0x000047f0
        /*0598*/ 	.word	0x000000ff
        /*059c*/ 	.word	0x00000110
        /*05a0*/ 	.short	0x010a
        /*05a2*/ 	.byte	0x15
	.zero		1


	//   ....[75]....
        /*05a4*/ 	.word	0x00004860
        /*05a8*/ 	.word	0x000000ff
        /*05ac*/ 	.word	0x00000000
        /*05b0*/ 	.short	0x0101
        /*05b2*/ 	.byte	0x04
	.zero		1


	//   ....[76]....
        /*05b4*/ 	.word	0x00004e70
        /*05b8*/ 	.word	0x000000ff
        /*05bc*/ 	.word	0x000000e0
        /*05c0*/ 	.short	0x010a
        /*05c2*/ 	.byte	0x16
	.zero		1


	//   ....[77]....
        /*05c4*/ 	.word	0x00004f00
        /*05c8*/ 	.word	0x000000ff
        /*05cc*/ 	.word	0x00000000
        /*05d0*/ 	.short	0x0101
        /*05d2*/ 	.byte	0x26
	.zero		1


	//   ....[78]....
        /*05d4*/ 	.word	0x00005440
        /*05d8*/ 	.word	0x000000ff
        /*05dc*/ 	.word	0x000000d8
        /*05e0*/ 	.short	0x010a
        /*05e2*/ 	.byte	0x16
	.zero		1


	//   ....[79]....
        /*05e4*/ 	.word	0x00005920
        /*05e8*/ 	.word	0x000000ff
        /*05ec*/ 	.word	0x000000b8
        /*05f0*/ 	.short	0x010a
        /*05f2*/ 	.byte	0x04
	.zero		1


	//   ....[80]....
        /*05f4*/ 	.word	0x00005af0
        /*05f8*/ 	.word	0x000000ff
        /*05fc*/ 	.word	0x000000a0
        /*0600*/ 	.short	0x010b
        /*0602*/ 	.byte	0x04
	.zero		1


	//   ....[81]....
        /*0604*/ 	.word	0x00005b00
        /*0608*/ 	.word	0x000000ff
        /*060c*/ 	.word	0x00000000
        /*0610*/ 	.short	0x0101
        /*0612*/ 	.byte	0x07
	.zero		1


	//   ....[82]....
        /*0614*/ 	.word	0x00005b20
        /*0618*/ 	.word	0x000000ff
        /*061c*/ 	.word	0x000000b8
        /*0620*/ 	.short	0x010a
        /*0622*/ 	.byte	0x05
	.zero		1


	//   ....[83]....
        /*0624*/ 	.word	0x00005d60
        /*0628*/ 	.word	0x000000ff
        /*062c*/ 	.word	0x000000a0
        /*0630*/ 	.short	0x010b
        /*0632*/ 	.byte	0x05
	.zero		1


	//   ....[84]....
        /*0634*/ 	.word	0x00005d70
        /*0638*/ 	.word	0x000000ff
        /*063c*/ 	.word	0x00000000
        /*0640*/ 	.short	0x0101
        /*0642*/ 	.byte	0x04
	.zero		1


	//   ....[85]....
        /*0644*/ 	.word	0x00005dc0
        /*0648*/ 	.word	0x000000ff
        /*064c*/ 	.word	0x00000000
        /*0650*/ 	.short	0x010a
        /*0652*/ 	.byte	0x04
	.zero		1


	//   ....[86]....
        /*0654*/ 	.word	0x00005e50
        /*0658*/ 	.word	0x000000ff
        /*065c*/ 	.word	0x00000000
        /*0660*/ 	.short	0x010a
        /*0662*/ 	.byte	0x05
	.zero		1


	//   ....[87]....
        /*0664*/ 	.word	0x00005ef0
        /*0668*/ 	.word	0x00000000
        /*066c*/ 	.word	0x00000000
        /*0670*/ 	.short	0x010a
        /*0672*/ 	.byte	0xff
	.zero		1


	//   ....[88]....
        /*0674*/ 	.word	0x00006260
        /*0678*/ 	.word	0x000000ff
        /*067c*/ 	.word	0x000000e0
        /*0680*/ 	.short	0x010a
        /*0682*/ 	.byte	0x33
	.zero		1


	//   ....[89]....
        /*0684*/ 	.word	0x00006330
        /*0688*/ 	.word	0x000000ff
        /*068c*/ 	.word	0x00000000
        /*0690*/ 	.short	0x0101
        /*0692*/ 	.byte	0x04
	.zero		1


	//   ....[90]....
        /*0694*/ 	.word	0x000073b0
        /*0698*/ 	.word	0x00000000
        /*069c*/ 	.word	0x000000a0
        /*06a0*/ 	.short	0x010a
        /*06a2*/ 	.byte	0xff
	.zero		1


	//   ....[91]....
        /*06a4*/ 	.word	0x00007400
        /*06a8*/ 	.word	0x0000006b
        /*06ac*/ 	.word	0x000000f0
        /*06b0*/ 	.short	0x010a
        /*06b2*/ 	.byte	0xff
	.zero		1


	//   ....[92]....
        /*06b4*/ 	.word	0x00007500
        /*06b8*/ 	.word	0x00000000
        /*06bc*/ 	.word	0x000000a0
        /*06c0*/ 	.short	0x010a
        /*06c2*/ 	.byte	0xff
	.zero		1


	//   ....[93]....
        /*06c4*/ 	.word	0x00007620
        /*06c8*/ 	.word	0x0000006b
        /*06cc*/ 	.word	0x000000f0
        /*06d0*/ 	.short	0x010a
        /*06d2*/ 	.byte	0xff
	.zero		1


	//   ....[94]....
        /*06d4*/ 	.word	0x00008170
        /*06d8*/ 	.word	0x00000000
        /*06dc*/ 	.word	0x00000000
        /*06e0*/ 	.short	0x0101
        /*06e2*/ 	.byte	0xff
	.zero		1


	//   ....[95]....
        /*06e4*/ 	.word	0x00008180
        /*06e8*/ 	.word	0x00000003
        /*06ec*/ 	.word	0x000000a0
        /*06f0*/ 	.short	0x010a
        /*06f2*/ 	.byte	0xff
	.zero		1


	//   ....[96]....
        /*06f4*/ 	.word	0x00008250
        /*06f8*/ 	.word	0x00000003
        /*06fc*/ 	.word	0x000000a0
        /*0700*/ 	.short	0x010a
        /*0702*/ 	.byte	0xff
	.zero		1


	//   ....[97]....
        /*0704*/ 	.word	0x00008500
        /*0708*/ 	.word	0x0000006b
        /*070c*/ 	.word	0x00000000
        /*0710*/ 	.short	0x0101
        /*0712*/ 	.byte	0xff
	.zero		1


	//   ....[98]....
        /*0714*/ 	.word	0x00008ec0
        /*0718*/ 	.word	0x00000002
        /*071c*/ 	.word	0x00000000
        /*0720*/ 	.short	0x0101
        /*0722*/ 	.byte	0xff
	.zero		1


	//   ....[99]....
        /*0724*/ 	.word	0x00009140
        /*0728*/ 	.word	0x000000ff
        /*072c*/ 	.word	0x00000000
        /*0730*/ 	.short	0x0101
        /*0732*/ 	.byte	0x04
	.zero		1


	//   ....[100]....
        /*0734*/ 	.word	0x00009170
        /*0738*/ 	.word	0x00000000
        /*073c*/ 	.word	0x00000050
        /*0740*/ 	.short	0x010a
        /*0742*/ 	.byte	0xff
	.zero		1


	//   ....[101]....
        /*0744*/ 	.word	0x000091d0
        /*0748*/ 	.word	0x00000000
        /*074c*/ 	.word	0x00000050
        /*0750*/ 	.short	0x010a
        /*0752*/ 	.byte	0xff
	.zero		1


	//   ....[102]....
        /*0754*/ 	.word	0x00009230
        /*0758*/ 	.word	0x00000000
        /*075c*/ 	.word	0x000000e0
        /*0760*/ 	.short	0x010a
        /*0762*/ 	.byte	0xff
	.zero		1


	//   ....[103]....
        /*0764*/ 	.word	0x00009290
        /*0768*/ 	.word	0x00000000
        /*076c*/ 	.word	0x00000000
        /*0770*/ 	.short	0x010a
        /*0772*/ 	.byte	0xff
	.zero		1


	//   ....[104]....
        /*0774*/ 	.word	0x000092f0
        /*0778*/ 	.word	0x00000000
        /*077c*/ 	.word	0x00000000
        /*0780*/ 	.short	0x010a
        /*0782*/ 	.byte	0xff
	.zero		1


	//   ....[105]....
        /*0784*/ 	.word	0x00009350
        /*0788*/ 	.word	0x00000000
        /*078c*/ 	.word	0x00000000
        /*0790*/ 	.short	0x010a
        /*0792*/ 	.byte	0xff
	.zero		1


	//   ....[106]....
        /*0794*/ 	.word	0x000093b0
        /*0798*/ 	.word	0x00000000
        /*079c*/ 	.word	0x00000000
        /*07a0*/ 	.short	0x010a
        /*07a2*/ 	.byte	0xff
	.zero		1


	//   ....[107]....
        /*07a4*/ 	.word	0x00009410
        /*07a8*/ 	.word	0x00000000
        /*07ac*/ 	.word	0x00000000
        /*07b0*/ 	.short	0x010a
        /*07b2*/ 	.byte	0xff
	.zero		1


	//   ....[108]....
        /*07b4*/ 	.word	0x00009470
        /*07b8*/ 	.word	0x00000000
        /*07bc*/ 	.word	0x00000000
        /*07c0*/ 	.short	0x010a
        /*07c2*/ 	.byte	0xff
	.zero		1


	//   ....[109]....
        /*07c4*/ 	.word	0x000094d0
        /*07c8*/ 	.word	0x00000000
        /*07cc*/ 	.word	0x00000000
        /*07d0*/ 	.short	0x010a
        /*07d2*/ 	.byte	0xff
	.zero		1


	//   ....[110]....
        /*07d4*/ 	.word	0x00009530
        /*07d8*/ 	.word	0x00000000
        /*07dc*/ 	.word	0x00000000
        /*07e0*/ 	.short	0x010a
        /*07e2*/ 	.byte	0xff
	.zero		1


	//   ....[111]....
        /*07e4*/ 	.word	0x00009590
        /*07e8*/ 	.word	0x00000000
        /*07ec*/ 	.word	0x00000000
        /*07f0*/ 	.short	0x010a
        /*07f2*/ 	.byte	0xff
	.zero		1


	//   ....[112]....
        /*07f4*/ 	.word	0x000095f0
        /*07f8*/ 	.word	0x00000004
        /*07fc*/ 	.word	0x000000e8
        /*0800*/ 	.short	0x010a
        /*0802*/ 	.byte	0xff
	.zero		1


	//   ....[113]....
        /*0804*/ 	.word	0x00009650
        /*0808*/ 	.word	0x00000004
        /*080c*/ 	.word	0x000000e0
        /*0810*/ 	.short	0x010a
        /*0812*/ 	.byte	0xff
	.zero		1


	//   ....[114]....
        /*0814*/ 	.word	0x000096b0
        /*0818*/ 	.word	0x00000005
        /*081c*/ 	.word	0x00000008
        /*0820*/ 	.short	0x010a
        /*0822*/ 	.byte	0xff
	.zero		1


	//   ....[115]....
        /*0824*/ 	.word	0x00009790
        /*0828*/ 	.word	0x00000003
        /*082c*/ 	.word	0x00000008
        /*0830*/ 	.short	0x010a
        /*0832*/ 	.byte	0xff
	.zero		1


	//   ....[116]....
        /*0834*/ 	.word	0x000097f0
        /*0838*/ 	.word	0x00000000
        /*083c*/ 	.word	0x000000e0
        /*0840*/ 	.short	0x010a
        /*0842*/ 	.byte	0xff
	.zero		1


	//   ....[117]....
        /*0844*/ 	.word	0x00009850
        /*0848*/ 	.word	0x00000000
        /*084c*/ 	.word	0x00000100
        /*0850*/ 	.short	0x010a
        /*0852*/ 	.byte	0xff
	.zero		1


	//   ....[118]....
        /*0854*/ 	.word	0x000098b0
        /*0858*/ 	.word	0x00000000
        /*085c*/ 	.word	0x00000000
        /*0860*/ 	.short	0x010a
        /*0862*/ 	.byte	0xff
	.zero		1


	//   ....[119]....
        /*0864*/ 	.word	0x00009910
        /*0868*/ 	.word	0x00000000
        /*086c*/ 	.word	0x00000000
        /*0870*/ 	.short	0x010a
        /*0872*/ 	.byte	0xff
	.zero		1


	//   ....[120]....
        /*0874*/ 	.word	0x00009970
        /*0878*/ 	.word	0x00000000
        /*087c*/ 	.word	0x00000110
        /*0880*/ 	.short	0x010a
        /*0882*/ 	.byte	0xff
	.zero		1


	//   ....[121]....
        /*0884*/ 	.word	0x000099d0
        /*0888*/ 	.word	0x00000000
        /*088c*/ 	.word	0x000000e0
        /*0890*/ 	.short	0x010a
        /*0892*/ 	.byte	0xff
	.zero		1


	//   ....[122]....
        /*0894*/ 	.word	0x00009a30
        /*0898*/ 	.word	0x00000003
        /*089c*/ 	.word	0x000000d8
        /*08a0*/ 	.short	0x010a
        /*08a2*/ 	.byte	0xff
	.zero		1


	//   ....[123]....
        /*08a4*/ 	.word	0x00009a90
        /*08a8*/ 	.word	0x00000000
        /*08ac*/ 	.word	0x000000b8
        /*08b0*/ 	.short	0x010a
        /*08b2*/ 	.byte	0xff
	.zero		1


	//   ....[124]....
        /*08b4*/ 	.word	0x00009af0
        /*08b8*/ 	.word	0x00000000
        /*08bc*/ 	.word	0x000000b8
        /*08c0*/ 	.short	0x010a
        /*08c2*/ 	.byte	0xff
	.zero		1


	//   ....[125]....
        /*08c4*/ 	.word	0x00009b50
        /*08c8*/ 	.word	0x00000000
        /*08cc*/ 	.word	0x00000000
        /*08d0*/ 	.short	0x010a
        /*08d2*/ 	.byte	0xff
	.zero		1


	//   ....[126]....
        /*08d4*/ 	.word	0x00009bb0
        /*08d8*/ 	.word	0x00000000
        /*08dc*/ 	.word	0x00000000
        /*08e0*/ 	.short	0x010a
        /*08e2*/ 	.byte	0xff
	.zero		1


	//   ....[127]....
        /*08e4*/ 	.word	0x00009c10
        /*08e8*/ 	.word	0x00000000
        /*08ec*/ 	.word	0x000000e0
        /*08f0*/ 	.short	0x010a
        /*08f2*/ 	.byte	0xff
	.zero		1


	//   ....[128]....
        /*08f4*/ 	.word	0x00009c60
        /*08f8*/ 	.word	0x00000000
        /*08fc*/ 	.word	0x000000a0
        /*0900*/ 	.short	0x010a
        /*0902*/ 	.byte	0xff
	.zero		1


	//   ....[129]....
        /*0904*/ 	.word	0x00009cb0
        /*0908*/ 	.word	0x0000006b
        /*090c*/ 	.word	0x000000f0
        /*0910*/ 	.short	0x010a
        /*0912*/ 	.byte	0xff
	.zero		1


	//   ....[130]....
        /*0914*/ 	.word	0x00009d00
        /*0918*/ 	.word	0x00000003
        /*091c*/ 	.word	0x000000a0
        /*0920*/ 	.short	0x010a
        /*0922*/ 	.byte	0xff
	.zero		1


	//----- nvinfo : EIATTR_NUM_MBARRIERS
	.align		4
.L_47:
        /*0924*/ 	.byte	0x03, 0x38
        /*0926*/ 	.short	0x0023


	//----- nvinfo : EIATTR_EXIT_INSTR_OFFSETS
	.align		4
        /*0928*/ 	.byte	0x04, 0x1c
        /*092a*/ 	.short	(.L_49 - .L_48)


	//   ....[0]....
.L_48:
        /*092c*/ 	.word	0x000034d0


	//   ....[1]....
        /*0930*/ 	.word	0x00003780


	//   ....[2]....
        /*0934*/ 	.word	0x000037e0


	//   ....[3]....
        /*0938*/ 	.word	0x00004a80


	//   ....[4]....
        /*093c*/ 	.word	0x00005f20


	//   ....[5]....
        /*0940*/ 	.word	0x00005f60


	//   ....[6]....
        /*0944*/ 	.word	0x00009020


	//   ....[7]....
        /*0948*/ 	.word	0x000090a0


	//   ....[8]....
        /*094c*/ 	.word	0x000090d0


	//   ....[9]....
        /*0950*/ 	.word	0x00009150


	//----- nvinfo : EIATTR_MAX_THREADS
	.align		4
.L_49:
        /*0954*/ 	.byte	0x04, 0x05
        /*0956*/ 	.short	(.L_51 - .L_50)
.L_50:
        /*0958*/ 	.word	0x00000100
        /*095c*/ 	.word	0x00000001
        /*0960*/ 	.word	0x00000001


	//----- nvinfo : EIATTR_CRS_STACK_SIZE
	.align		4
.L_51:
        /*0964*/ 	.byte	0x04, 0x1e
        /*0966*/ 	.short	(.L_53 - .L_52)
.L_52:
        /*0968*/ 	.word	0x00000000


	//----- nvinfo : EIATTR_CBANK_PARAM_SIZE
	.align		4
.L_53:
        /*096c*/ 	.byte	0x03, 0x19
        /*096e*/ 	.short	0x0800


	//----- nvinfo : EIATTR_PARAM_CBANK
	.align		4
        /*0970*/ 	.byte	0x04, 0x0a
        /*0972*/ 	.short	(.L_55 - .L_54)
	.align		4
.L_54:
        /*0974*/ 	.word	index@(.nv.constant0._ZN7cutlass13device_kernelINS_4conv6kernel13ConvUniversalINS1_16ConvProblemShapeILNS1_8OperatorE2ELi2EEENS1_10collective14CollectiveConvINS1_47MainloopSm100TmaUmmaWarpSpecializedImplicitGemmILS5_2ELi10ELi2ELi1ELi2EN4cute5tupleIJNSA_1CILi2EEENSC_ILi1EEESE_EEEEENSB_IJNSC_ILi256EEENSB_IJNSC_ILi64EEEEEESJ_EEENS_6half_tESL_NSA_8TiledMMAINSA_8MMA_AtomIJNSA_26SM100_MMA_F16BF16_2x1SM_SSISL_SL_fLi256ELi64ELNSA_4UMMA5MajorE1ELSQ_1ELNSP_7ScaleInE0ELSR_0EEEEEENSA_6LayoutINSB_IJSE_SE_SE_EEENSB_IJNSC_ILi0EEESW_SW_EEEEENSB_IJNSA_10UnderscoreESZ_SZ_EEEEENS7_6detail27Sm100ImplicitGemmTileTraitsINSA_18SM100_TMA_2SM_LOADENSA_14ComposedLayoutINSA_7SwizzleILi3ELi4ELi3EEENSA_18smem_ptr_flag_bitsILi16EEENSU_INSB_IJSI_NSC_ILi8EEEEEENSB_IJSE_SI_EEEEEEEvEENS13_INSA_25SM100_TMA_2SM_LOAD_IM2COLENS15_INS16_ILi2ELi4ELi3EEES19_NSU_INSB_IJNSC_ILi32EEES1A_EEENSB_IJSE_S1I_EEEEEEEvEEEENS_8epilogue10collective18CollectiveEpilogueINS1P_23Sm100TmaWarpSpecializedILi3ELi2ELi32ELb1ELb0EEEJNSB_IJNSC_ILi128EEESJ_SJ_EEENSB_IJNSU_IS1U_SE_EENSU_IS1I_SE_EEEEESL_NSB_IJlNSB_IJSE_llEEESW_EEESL_S20_NS1P_6fusion15FusionCallbacksIS1T_NS21_17LinearCombinationISL_fSL_fLNS_15FloatRoundStyleE2EEES1V_S1Y_JEEENSA_5SM1004TMEM4LOAD26SM100_TMEM_LOAD_32dp32b32xENSA_13SM90_TMA_LOADENS15_IS1H_S19_NSU_INSB_IJS1A_S1I_EEENSB_IJS1I_SE_EEEEEEENSA_39AutoVectorizingCopyWithAssumedAlignmentILi128EEENSA_14SM90_TMA_STOREES2F_S2H_S2H_EEEvvEEEEvNT_6ParamsE)
        /*0978*/ 	.short	0x0380
        /*097a*/ 	.short	0x0800


	//----- nvinfo : EIATTR_SW_WAR
	.align		4
.L_55:
        /*097c*/ 	.byte	0x04, 0x36
        /*097e*/ 	.short	(.L_57 - .L_56)
.L_56:
        /*0980*/ 	.word	0x00000008
.L_57:


//--------------------- .nv.callgraph             --------------------------
	.section	.nv.callgraph,"",@"SHT_CUDA_CALLGRAPH"
	.align	4
	.sectionentsize	8
	.align		4
        /*0000*/ 	.word	0x00000000
	.align		4
        /*0004*/ 	.word	0xffffffff
	.align		4
        /*0008*/ 	.word	index@(_ZN7cutlass13device_kernelINS_4conv6kernel13ConvUniversalINS1_16ConvProblemShapeILNS1_8OperatorE2ELi2EEENS1_10collective14CollectiveConvINS1_47MainloopSm100TmaUmmaWarpSpecializedImplicitGemmILS5_2ELi10ELi2ELi1ELi2EN4cute5tupleIJNSA_1CILi2EEENSC_ILi1EEESE_EEEEENSB_IJNSC_ILi256EEENSB_IJNSC_ILi64EEEEEESJ_EEENS_6half_tESL_NSA_8TiledMMAINSA_8MMA_AtomIJNSA_26SM100_MMA_F16BF16_2x1SM_SSISL_SL_fLi256ELi64ELNSA_4UMMA5MajorE1ELSQ_1ELNSP_7ScaleInE0ELSR_0EEEEEENSA_6LayoutINSB_IJSE_SE_SE_EEENSB_IJNSC_ILi0EEESW_SW_EEEEENSB_IJNSA_10UnderscoreESZ_SZ_EEEEENS7_6detail27Sm100ImplicitGemmTileTraitsINSA_18SM100_TMA_2SM_LOADENSA_14ComposedLayoutINSA_7SwizzleILi3ELi4ELi3EEENSA_18smem_ptr_flag_bitsILi16EEENSU_INSB_IJSI_NSC_ILi8EEEEEENSB_IJSE_SI_EEEEEEEvEENS13_INSA_25SM100_TMA_2SM_LOAD_IM2COLENS15_INS16_ILi2ELi4ELi3EEES19_NSU_INSB_IJNSC_ILi32EEES1A_EEENSB_IJSE_S1I_EEEEEEEvEEEENS_8epilogue10collective18CollectiveEpilogueINS1P_23Sm100TmaWarpSpecializedILi3ELi2ELi32ELb1ELb0EEEJNSB_IJNSC_ILi128EEESJ_SJ_EEENSB_IJNSU_IS1U_SE_EENSU_IS1I_SE_EEEEESL_NSB_IJlNSB_IJSE_llEEESW_EEESL_S20_NS1P_6fusion15FusionCallbacksIS1T_NS21_17LinearCombinationISL_fSL_fLNS_15FloatRoundStyleE2EEES1V_S1Y_JEEENSA_5SM1004TMEM4LOAD26SM100_TMEM_LOAD_32dp32b32xENSA_13SM90_TMA_LOADENS15_IS1H_S19_NSU_INSB_IJS1A_S1I_EEENSB_IJS1I_SE_EEEEEEENSA_39AutoVectorizingCopyWithAssumedAlignmentILi128EEENSA_14SM90_TMA_STOREES2F_S2H_S2H_EEEvvEEEEvNT_6ParamsE)
	.align		4
        /*000c*/ 	.word	index@(__assertfail)
	.align		4
        /*0010*/ 	.word	0x00000000
	.align		4
        /*0014*/ 	.word	0xfffffffe
	.align		4
        /*0018*/ 	.word	0x00000000
	.align		4
        /*001c*/ 	.word	0xfffffffd
	.align		4
        /*0020*/ 	.word	0x00000000
	.align		4
        /*0024*/ 	.word	0xfffffffc


//--------------------- .nv.constant4             --------------------------
	.section	.nv.constant4,"a",@progbits
	.align	8
	.align		8
.nv.constant4:
        /*0000*/ 	.dword	__assertfail
	.align		8
        /*0008*/ 	.dword	__unnamed_1
	.align		8
        /*0010*/ 	.dword	__unnamed_2
	.align		8
        /*0018*/ 	.dword	_ZN39_INTERNAL_3bb2a368_4_k_cu_19685992_31884cuda3std3__45__cpo5beginE
	.align		8
        /*0020*/ 	.dword	_ZN39_INTERNAL_3bb2a368_4_k_cu_19685992_31884cuda3std3__45__cpo3endE
	.align		8
        /*0028*/ 	.dword	_ZN39_INTERNAL_3bb2a368_4_k_cu_19685992_31884cuda3std3__45__cpo6cbeginE
	.align		8
        /*0030*/ 	.dword	_ZN39_INTERNAL_3bb2a368_4_k_cu_19685992_31884cuda3std3__45__cpo4cendE
	.align		8
        /*0038*/ 	.dword	_ZN39_INTERNAL_3bb2a368_4_k_cu_19685992_31884cuda3std3__441_GLOBAL__N__3bb2a368_4_k_cu_19685992_31886ignoreE
	.align		8
        /*0040*/ 	.dword	_ZN39_INTERNAL_3bb2a368_4_k_cu_19685992_31884cuda3std3__419piecewise_constructE
	.align		8
        /*0048*/ 	.dword	_ZN39_INTERNAL_3bb2a368_4_k_cu_19685992_31884cuda3std3__48in_placeE
	.align		8
        /*0050*/ 	.dword	_ZN39_INTERNAL_3bb2a368_4_k_cu_19685992_31884cuda3std6ranges3__45__cpo4swapE
	.align		8
        /*0058*/ 	.dword	_ZN39_INTERNAL_3bb2a368_4_k_cu_19685992_31884cuda3std6ranges3__45__cpo9iter_moveE
	.align		8
        /*0060*/ 	.dword	_ZN39_INTERNAL_3bb2a368_4_k_cu_19685992_31884cute7productE
	.align		8
        /*0068*/ 	.dword	_ZN39_INTERNAL_3bb2a368_4_k_cu_19685992_31884cute1_E
	.align		8
        /*0070*/ 	.dword	$str$27
	.align		8
        /*0078*/ 	.dword	$str$28
	.align		8
        /*0080*/ 	.dword	$str$29
	.align		8
        /*0088*/ 	.dword	$str$30


//--------------------- .text._ZN7cutlass13device_kernelINS_4conv6kernel13ConvUniversalINS1_16ConvProblemShapeILNS1_8OperatorE2ELi2EEENS1_10collective14CollectiveConvINS1_47MainloopSm100TmaUmmaWarpSpecializedImplicitGemmILS5_2ELi10ELi2ELi1ELi2EN4cute5tupleIJNSA_1CILi2EEENSC_ILi1EEESE_EEEEENSB_IJNSC_ILi256EEENSB_IJNSC_ILi64EEEEEESJ_EEENS_6half_tESL_NSA_8TiledMMAINSA_8MMA_AtomIJNSA_26SM100_MMA_F16BF16_2x1SM_SSISL_SL_fLi256ELi64ELNSA_4UMMA5MajorE1ELSQ_1ELNSP_7ScaleInE0ELSR_0EEEEEENSA_6LayoutINSB_IJSE_SE_SE_EEENSB_IJNSC_ILi0EEESW_SW_EEEEENSB_IJNSA_10UnderscoreESZ_SZ_EEEEENS7_6detail27Sm100ImplicitGemmTileTraitsINSA_18SM100_TMA_2SM_LOADENSA_14ComposedLayoutINSA_7SwizzleILi3ELi4ELi3EEENSA_18smem_ptr_flag_bitsILi16EEENSU_INSB_IJSI_NSC_ILi8EEEEEENSB_IJSE_SI_EEEEEEEvEENS13_INSA_25SM100_TMA_2SM_LOAD_IM2COLENS15_INS16_ILi2ELi4ELi3EEES19_NSU_INSB_IJNSC_ILi32EEES1A_EEENSB_IJSE_S1I_EEEEEEEvEEEENS_8epilogue10collective18CollectiveEpilogueINS1P_23Sm100TmaWarpSpecializedILi3ELi2ELi32ELb1ELb0EEEJNSB_IJNSC_ILi128EEESJ_SJ_EEENSB_IJNSU_IS1U_SE_EENSU_IS1I_SE_EEEEESL_NSB_IJlNSB_IJSE_llEEESW_EEESL_S20_NS1P_6fusion15FusionCallbacksIS1T_NS21_17LinearCombinationISL_fSL_fLNS_15FloatRoundStyleE2EEES1V_S1Y_JEEENSA_5SM1004TMEM4LOAD26SM100_TMEM_LOAD_32dp32b32xENSA_13SM90_TMA_LOADENS15_IS1H_S19_NSU_INSB_IJS1A_S1I_EEENSB_IJS1I_SE_EEEEEEENSA_39AutoVectorizingCopyWithAssumedAlignmentILi128EEENSA_14SM90_TMA_STOREES2F_S2H_S2H_EEEvvEEEEvNT_6ParamsE --------------------------
	.section	.text._ZN7cutlass13device_kernelINS_4conv6kernel13ConvUniversalINS1_16ConvProblemShapeILNS1_8OperatorE2ELi2EEENS1_10collective14CollectiveConvINS1_47MainloopSm100TmaUmmaWarpSpecializedImplicitGemmILS5_2ELi10ELi2ELi1ELi2EN4cute5tupleIJNSA_1CILi2EEENSC_ILi1EEESE_EEEEENSB_IJNSC_ILi256EEENSB_IJNSC_ILi64EEEEEESJ_EEENS_6half_tESL_NSA_8TiledMMAINSA_8MMA_AtomIJNSA_26SM100_MMA_F16BF16_2x1SM_SSISL_SL_fLi256ELi64ELNSA_4UMMA5MajorE1ELSQ_1ELNSP_7ScaleInE0ELSR_0EEEEEENSA_6LayoutINSB_IJSE_SE_SE_EEENSB_IJNSC_ILi0EEESW_SW_EEEEENSB_IJNSA_10UnderscoreESZ_SZ_EEEEENS7_6detail27Sm100ImplicitGemmTileTraitsINSA_18SM100_TMA_2SM_LOADENSA_14ComposedLayoutINSA_7SwizzleILi3ELi4ELi3EEENSA_18smem_ptr_flag_bitsILi16EEENSU_INSB_IJSI_NSC_ILi8EEEEEENSB_IJSE_SI_EEEEEEEvEENS13_INSA_25SM100_TMA_2SM_LOAD_IM2COLENS15_INS16_ILi2ELi4ELi3EEES19_NSU_INSB_IJNSC_ILi32EEES1A_EEENSB_IJSE_S1I_EEEEEEEvEEEENS_8epilogue10collective18CollectiveEpilogueINS1P_23Sm100TmaWarpSpecializedILi3ELi2ELi32ELb1ELb0EEEJNSB_IJNSC_ILi128EEESJ_SJ_EEENSB_IJNSU_IS1U_SE_EENSU_IS1I_SE_EEEEESL_NSB_IJlNSB_IJSE_llEEESW_EEESL_S20_NS1P_6fusion15FusionCallbacksIS1T_NS21_17LinearCombinationISL_fSL_fLNS_15FloatRoundStyleE2EEES1V_S1Y_JEEENSA_5SM1004TMEM4LOAD26SM100_TMEM_LOAD_32dp32b32xENSA_13SM90_TMA_LOADENS15_IS1H_S19_NSU_INSB_IJS1A_S1I_EEENSB_IJS1I_SE_EEEEEEENSA_39AutoVectorizingCopyWithAssumedAlignmentILi128EEENSA_14SM90_TMA_STOREES2F_S2H_S2H_EEEvvEEEEvNT_6ParamsE,"ax",@progbits
	.align	128
.text._ZN7cutlass13device_kernelINS_4conv6kernel13ConvUniversalINS1_16ConvProblemShapeILNS1_8OperatorE2ELi2EEENS1_10collective14CollectiveConvINS1_47MainloopSm100TmaUmmaWarpSpecializedImplicitGemmILS5_2ELi10ELi2ELi1ELi2EN4cute5tupleIJNSA_1CILi2EEENSC_ILi1EEESE_EEEEENSB_IJNSC_ILi256EEENSB_IJNSC_ILi64EEEEEESJ_EEENS_6half_tESL_NSA_8TiledMMAINSA_8MMA_AtomIJNSA_26SM100_MMA_F16BF16_2x1SM_SSISL_SL_fLi256ELi64ELNSA_4UMMA5MajorE1ELSQ_1ELNSP_7ScaleInE0ELSR_0EEEEEENSA_6LayoutINSB_IJSE_SE_SE_EEENSB_IJNSC_ILi0EEESW_SW_EEEEENSB_IJNSA_10UnderscoreESZ_SZ_EEEEENS7_6detail27Sm100ImplicitGemmTileTraitsINSA_18SM100_TMA_2SM_LOADENSA_14ComposedLayoutINSA_7SwizzleILi3ELi4ELi3EEENSA_18smem_ptr_flag_bitsILi16EEENSU_INSB_IJSI_NSC_ILi8EEEEEENSB_IJSE_SI_EEEEEEEvEENS13_INSA_25SM100_TMA_2SM_LOAD_IM2COLENS15_INS16_ILi2ELi4ELi3EEES19_NSU_INSB_IJNSC_ILi32EEES1A_EEENSB_IJSE_S1I_EEEEEEEvEEEENS_8epilogue10collective18CollectiveEpilogueINS1P_23Sm100TmaWarpSpecializedILi3ELi2ELi32ELb1ELb0EEEJNSB_IJNSC_ILi128EEESJ_SJ_EEENSB_IJNSU_IS1U_SE_EENSU_IS1I_SE_EEEEESL_NSB_IJlNSB_IJSE_llEEESW_EEESL_S20_NS1P_6fusion15FusionCallbacksIS1T_NS21_17LinearCombinationISL_fSL_fLNS_15FloatRoundStyleE2EEES1V_S1Y_JEEENSA_5SM1004TMEM4LOAD26SM100_TMEM_LOAD_32dp32b32xENSA_13SM90_TMA_LOADENS15_IS1H_S19_NSU_INSB_IJS1A_S1I_EEENSB_IJS1I_SE_EEEEEEENSA_39AutoVectorizingCopyWithAssumedAlignmentILi128EEENSA_14SM90_TMA_STOREES2F_S2H_S2H_EEEvvEEEEvNT_6ParamsE:
        .type           _ZN7cutlass13device_kernelINS_4conv6kernel13ConvUniversalINS1_16ConvProblemShapeILNS1_8OperatorE2ELi2EEENS1_10collective14CollectiveConvINS1_47MainloopSm100TmaUmmaWarpSpecializedImplicitGemmILS5_2ELi10ELi2ELi1ELi2EN4cute5tupleIJNSA_1CILi2EEENSC_ILi1EEESE_EEEEENSB_IJNSC_ILi256EEENSB_IJNSC_ILi64EEEEEESJ_EEENS_6half_tESL_NSA_8TiledMMAINSA_8MMA_AtomIJNSA_26SM100_MMA_F16BF16_2x1SM_SSISL_SL_fLi256ELi64ELNSA_4UMMA5MajorE1ELSQ_1ELNSP_7ScaleInE0ELSR_0EEEEEENSA_6LayoutINSB_IJSE_SE_SE_EEENSB_IJNSC_ILi0EEESW_SW_EEEEENSB_IJNSA_10UnderscoreESZ_SZ_EEEEENS7_6detail27Sm100ImplicitGemmTileTraitsINSA_18SM100_TMA_2SM_LOADENSA_14ComposedLayoutINSA_7SwizzleILi3ELi4ELi3EEENSA_18smem_ptr_flag_bitsILi16EEENSU_INSB_IJSI_NSC_ILi8EEEEEENSB_IJSE_SI_EEEEEEEvEENS13_INSA_25SM100_TMA_2SM_LOAD_IM2COLENS15_INS16_ILi2ELi4ELi3EEES19_NSU_INSB_IJNSC_ILi32EEES1A_EEENSB_IJSE_S1I_EEEEEEEvEEEENS_8epilogue10collective18CollectiveEpilogueINS1P_23Sm100TmaWarpSpecializedILi3ELi2ELi32ELb1ELb0EEEJNSB_IJNSC_ILi128EEESJ_SJ_EEENSB_IJNSU_IS1U_SE_EENSU_IS1I_SE_EEEEESL_NSB_IJlNSB_IJSE_llEEESW_EEESL_S20_NS1P_6fusion15FusionCallbacksIS1T_NS21_17LinearCombinationISL_fSL_fLNS_15FloatRoundStyleE2EEES1V_S1Y_JEEENSA_5SM1004TMEM4LOAD26SM100_TMEM_LOAD_32dp32b32xENSA_13SM90_TMA_LOADENS15_IS1H_S19_NSU_INSB_IJS1A_S1I_EEENSB_IJS1I_SE_EEEEEEENSA_39AutoVectorizingCopyWithAssumedAlignmentILi128EEENSA_14SM90_TMA_STOREES2F_S2H_S2H_EEEvvEEEEvNT_6ParamsE,@function
        .size           _ZN7cutlass13device_kernelINS_4conv6kernel13ConvUniversalINS1_16ConvProblemShapeILNS1_8OperatorE2ELi2EEENS1_10collective14CollectiveConvINS1_47MainloopSm100TmaUmmaWarpSpecializedImplicitGemmILS5_2ELi10ELi2ELi1ELi2EN4cute5tupleIJNSA_1CILi2EEENSC_ILi1EEESE_EEEEENSB_IJNSC_ILi256EEENSB_IJNSC_ILi64EEEEEESJ_EEENS_6half_tESL_NSA_8TiledMMAINSA_8MMA_AtomIJNSA_26SM100_MMA_F16BF16_2x1SM_SSISL_SL_fLi256ELi64ELNSA_4UMMA5MajorE1ELSQ_1ELNSP_7ScaleInE0ELSR_0EEEEEENSA_6LayoutINSB_IJSE_SE_SE_EEENSB_IJNSC_ILi0EEESW_SW_EEEEENSB_IJNSA_10UnderscoreESZ_SZ_EEEEENS7_6detail27Sm100ImplicitGemmTileTraitsINSA_18SM100_TMA_2SM_LOADENSA_14ComposedLayoutINSA_7SwizzleILi3ELi4ELi3EEENSA_18smem_ptr_flag_bitsILi16EEENSU_INSB_IJSI_NSC_ILi8EEEEEENSB_IJSE_SI_EEEEEEEvEENS13_INSA_25SM100_TMA_2SM_LOAD_IM2COLENS15_INS16_ILi2ELi4ELi3EEES19_NSU_INSB_IJNSC_ILi32EEES1A_EEENSB_IJSE_S1I_EEEEEEEvEEEENS_8epilogue10collective18CollectiveEpilogueINS1P_23Sm100TmaWarpSpecializedILi3ELi2ELi32ELb1ELb0EEEJNSB_IJNSC_ILi128EEESJ_SJ_EEENSB_IJNSU_IS1U_SE_EENSU_IS1I_SE_EEEEESL_NSB_IJlNSB_IJSE_llEEESW_EEESL_S20_NS1P_6fusion15FusionCallbacksIS1T_NS21_17LinearCombinationISL_fSL_fLNS_15FloatRoundStyleE2EEES1V_S1Y_JEEENSA_5SM1004TMEM4LOAD26SM100_TMEM_LOAD_32dp32b32xENSA_13SM90_TMA_LOADENS15_IS1H_S19_NSU_INSB_IJS1A_S1I_EEENSB_IJS1I_SE_EEEEEEENSA_39AutoVectorizingCopyWithAssumedAlignmentILi128EEENSA_14SM90_TMA_STOREES2F_S2H_S2H_EEEvvEEEEvNT_6ParamsE,(.L_x_184 - _ZN7cutlass13device_kernelINS_4conv6kernel13ConvUniversalINS1_16ConvProblemShapeILNS1_8OperatorE2ELi2EEENS1_10collective14CollectiveConvINS1_47MainloopSm100TmaUmmaWarpSpecializedImplicitGemmILS5_2ELi10ELi2ELi1ELi2EN4cute5tupleIJNSA_1CILi2EEENSC_ILi1EEESE_EEEEENSB_IJNSC_ILi256EEENSB_IJNSC_ILi64EEEEEESJ_EEENS_6half_tESL_NSA_8TiledMMAINSA_8MMA_AtomIJNSA_26SM100_MMA_F16BF16_2x1SM_SSISL_SL_fLi256ELi64ELNSA_4UMMA5MajorE1ELSQ_1ELNSP_7ScaleInE0ELSR_0EEEEEENSA_6LayoutINSB_IJSE_SE_SE_EEENSB_IJNSC_ILi0EEESW_SW_EEEEENSB_IJNSA_10UnderscoreESZ_SZ_EEEEENS7_6detail27Sm100ImplicitGemmTileTraitsINSA_18SM100_TMA_2SM_LOADENSA_14ComposedLayoutINSA_7SwizzleILi3ELi4ELi3EEENSA_18smem_ptr_flag_bitsILi16EEENSU_INSB_IJSI_NSC_ILi8EEEEEENSB_IJSE_SI_EEEEEEEvEENS13_INSA_25SM100_TMA_2SM_LOAD_IM2COLENS15_INS16_ILi2ELi4ELi3EEES19_NSU_INSB_IJNSC_ILi32EEES1A_EEENSB_IJSE_S1I_EEEEEEEvEEEENS_8epilogue10collective18CollectiveEpilogueINS1P_23Sm100TmaWarpSpecializedILi3ELi2ELi32ELb1ELb0EEEJNSB_IJNSC_ILi128EEESJ_SJ_EEENSB_IJNSU_IS1U_SE_EENSU_IS1I_SE_EEEEESL_NSB_IJlNSB_IJSE_llEEESW_EEESL_S20_NS1P_6fusion15FusionCallbacksIS1T_NS21_17LinearCombinationISL_fSL_fLNS_15FloatRoundStyleE2EEES1V_S1Y_JEEENSA_5SM1004TMEM4LOAD26SM100_TMEM_LOAD_32dp32b32xENSA_13SM90_TMA_LOADENS15_IS1H_S19_NSU_INSB_IJS1A_S1I_EEENSB_IJS1I_SE_EEEEEEENSA_39AutoVectorizingCopyWithAssumedAlignmentILi128EEENSA_14SM90_TMA_STOREES2F_S2H_S2H_EEEvvEEEEvNT_6ParamsE)
        .other          _ZN7cutlass13device_kernelINS_4conv6kernel13ConvUniversalINS1_16ConvProblemShapeILNS1_8OperatorE2ELi2EEENS1_10collective14CollectiveConvINS1_47MainloopSm100TmaUmmaWarpSpecializedImplicitGemmILS5_2ELi10ELi2ELi1ELi2EN4cute5tupleIJNSA_1CILi2EEENSC_ILi1EEESE_EEEEENSB_IJNSC_ILi256EEENSB_IJNSC_ILi64EEEEEESJ_EEENS_6half_tESL_NSA_8TiledMMAINSA_8MMA_AtomIJNSA_26SM100_MMA_F16BF16_2x1SM_SSISL_SL_fLi256ELi64ELNSA_4UMMA5MajorE1ELSQ_1ELNSP_7ScaleInE0ELSR_0EEEEEENSA_6LayoutINSB_IJSE_SE_SE_EEENSB_IJNSC_ILi0EEESW_SW_EEEEENSB_IJNSA_10UnderscoreESZ_SZ_EEEEENS7_6detail27Sm100ImplicitGemmTileTraitsINSA_18SM100_TMA_2SM_LOADENSA_14ComposedLayoutINSA_7SwizzleILi3ELi4ELi3EEENSA_18smem_ptr_flag_bitsILi16EEENSU_INSB_IJSI_NSC_ILi8EEEEEENSB_IJSE_SI_EEEEEEEvEENS13_INSA_25SM100_TMA_2SM_LOAD_IM2COLENS15_INS16_ILi2ELi4ELi3EEES19_NSU_INSB_IJNSC_ILi32EEES1A_EEENSB_IJSE_S1I_EEEEEEEvEEEENS_8epilogue10collective18CollectiveEpilogueINS1P_23Sm100TmaWarpSpecializedILi3ELi2ELi32ELb1ELb0EEEJNSB_IJNSC_ILi128EEESJ_SJ_EEENSB_IJNSU_IS1U_SE_EENSU_IS1I_SE_EEEEESL_NSB_IJlNSB_IJSE_llEEESW_EEESL_S20_NS1P_6fusion15FusionCallbacksIS1T_NS21_17LinearCombinationISL_fSL_fLNS_15FloatRoundStyleE2EEES1V_S1Y_JEEENSA_5SM1004TMEM4LOAD26SM100_TMEM_LOAD_32dp32b32xENSA_13SM90_TMA_LOADENS15_IS1H_S19_NSU_INSB_IJS1A_S1I_EEENSB_IJS1I_SE_EEEEEEENSA_39AutoVectorizingCopyWithAssumedAlignmentILi128EEENSA_14SM90_TMA_STOREES2F_S2H_S2H_EEEvvEEEEvNT_6ParamsE,@"STO_CUDA_ENTRY STV_DEFAULT"
_ZN7cutlass13device_kernelINS_4conv6kernel13ConvUniversalINS1_16ConvProblemShapeILNS1_8OperatorE2ELi2EEENS1_10collective14CollectiveConvINS1_47MainloopSm100TmaUmmaWarpSpecializedImplicitGemmILS5_2ELi10ELi2ELi1ELi2EN4cute5tupleIJNSA_1CILi2EEENSC_ILi1EEESE_EEEEENSB_IJNSC_ILi256EEENSB_IJNSC_ILi64EEEEEESJ_EEENS_6half_tESL_NSA_8TiledMMAINSA_8MMA_AtomIJNSA_26SM100_MMA_F16BF16_2x1SM_SSISL_SL_fLi256ELi64ELNSA_4UMMA5MajorE1ELSQ_1ELNSP_7ScaleInE0ELSR_0EEEEEENSA_6LayoutINSB_IJSE_SE_SE_EEENSB_IJNSC_ILi0EEESW_SW_EEEEENSB_IJNSA_10UnderscoreESZ_SZ_EEEEENS7_6detail27Sm100ImplicitGemmTileTraitsINSA_18SM100_TMA_2SM_LOADENSA_14ComposedLayoutINSA_7SwizzleILi3ELi4ELi3EEENSA_18smem_ptr_flag_bitsILi16EEENSU_INSB_IJSI_NSC_ILi8EEEEEENSB_IJSE_SI_EEEEEEEvEENS13_INSA_25SM100_TMA_2SM_LOAD_IM2COLENS15_INS16_ILi2ELi4ELi3EEES19_NSU_INSB_IJNSC_ILi32EEES1A_EEENSB_IJSE_S1I_EEEEEEEvEEEENS_8epilogue10collective18CollectiveEpilogueINS1P_23Sm100TmaWarpSpecializedILi3ELi2ELi32ELb1ELb0EEEJNSB_IJNSC_ILi128EEESJ_SJ_EEENSB_IJNSU_IS1U_SE_EENSU_IS1I_SE_EEEEESL_NSB_IJlNSB_IJSE_llEEESW_EEESL_S20_NS1P_6fusion15FusionCallbacksIS1T_NS21_17LinearCombinationISL_fSL_fLNS_15FloatRoundStyleE2EEES1V_S1Y_JEEENSA_5SM1004TMEM4LOAD26SM100_TMEM_LOAD_32dp32b32xENSA_13SM90_TMA_LOADENS15_IS1H_S19_NSU_INSB_IJS1A_S1I_EEENSB_IJS1I_SE_EEEEEEENSA_39AutoVectorizingCopyWithAssumedAlignmentILi128EEENSA_14SM90_TMA_STOREES2F_S2H_S2H_EEEvvEEEEvNT_6ParamsE:
[----:B------:R-:W1:Y:S01]  /*0000*/  LDC R1, c[0x0][0x37c] ;  /* 0x0000df00ff017b82 */ /* 0x000e620000000800 */
[----:B------:R-:W2:Y:S01]  /*0010*/  S2R R98, SR_TID.X ;  /* 0x0000000000627919 */ /* 0x000ea20000002100 */
[----:B------:R-:W3:Y:S06]  /*0020*/  LDCU.64 UR8, c[0x0][0x890] ;  /* 0x00011200ff0877ac */ /* 0x000eec0008000a00 */
[----:B------:R-:W4:Y:S01]  /*0030*/  S2UR UR4, SR_CgaCtaId ;  /* 0x00000000000479c3 */ /* 0x000f220000008800 */
[----:B-1----:R-:W-:Y:S01]  /*0040*/  VIADD R1, R1, 0xfffffff8 ;  /* 0xfffffff801017836 */ /* 0x002fe20000000000 */
[----:B------:R-:W-:-:S02]  /*0050*/  PRMT R91, RZ, 0x7610, R91 ;  /* 0x00007610ff5b7816 */ /* 0x000fc4000000005b */
[----:B------:R-:W-:Y:S02]  /*0060*/  ELECT P1, URZ, PT ;  /* 0x0000000000ff782f */ /* 0x000fe40003820000 */
[----:B------:R-:W-:Y:S01]  /*0070*/  R2UR UR48, R1 ;  /* 0x00000000013072ca */ /* 0x000fe200000e0000 */
[----:B---3--:R-:W-:-:S04]  /*0080*/  UISETP.NE.U32.AND UP0, UPT, UR8, URZ, UPT ;  /* 0x000000ff0800728c */ /* 0x008fc8000bf05070 */
[----:B------:R-:W-:Y:S02]  /*0090*/  UISETP.NE.AND.EX UP0, UPT, UR9, URZ, UPT, UP0 ;  /* 0x000000ff0900728c */ /* 0x000fe4000bf05300 */
[----:B----4-:R-:W-:Y:S02]  /*00a0*/  ULOP3.LUT UR41, UR4, 0x1, URZ, 0xc0, !UPT ;  /* 0x0000000104297892 */ /* 0x010fe4000f8ec0ff */
[----:B------:R-:W-:Y:S01]  /*00b0*/  ULOP3.LUT UR40, UR4, 0x1, URZ, 0x3c, !UPT ;  /* 0x0000000104287892 */ /* 0x000fe2000f8e3cff */
[----:B--2---:R-:W-:-:S05]  /*00c0*/  SHF.R.U32.HI R92, RZ, 0x5, R98 ;  /* 0x00000005ff5c7819 */ /* 0x004fca0000011662 */
[----:B------:R-:W1:Y:S02]  /*00d0*/  SHFL.IDX PT, R0, R92, RZ, 0x1f ;  /* 0x00001fff5c007589 */ /* 0x000e6400000e0000 */
[----:B-1----:R-:W-:Y:S01]  /*00e0*/  R2UR UR18, R0 ;  /* 0x00000000001272ca */ /* 0x002fe200000e0000 */
[----:B------:R-:W-:-:S14]  /*00f0*/  BRA.U UP0, `(.L_x_0) ;  /* 0x0000000100307547 */ /* 0x000fdc000b800000 */
[----:B------:R-:W1:Y:S02]  /*0100*/  LDCU.64 UR4, c[0x0][0x888] ;  /* 0x00011100ff0477ac */ /* 0x000e640008000a00 */
[----:B-1----:R-:W-:-:S04]  /*0110*/  UISETP.NE.U32.AND UP0, UPT, UR4, URZ, UPT ;  /* 0x000000ff0400728c */ /* 0x002fc8000bf05070 */
[----:B------:R-:W-:-:S09]  /*0120*/  UISETP.NE.AND.EX UP0, UPT, UR5, URZ, UPT, UP0 ;  /* 0x000000ff0500728c */ /* 0x000fd2000bf05300 */
[----:B------:R-:W-:Y:S05]  /*0130*/  BRA.U !UP0, `(.L_x_1) ;  /* 0x0000000108147547 */ /* 0x000fea000b800000 */
[----:B------:R-:W1:Y:S01]  /*0140*/  LDC.64 R2, c[0x0][0x888] ;  /* 0x00022200ff027b82 */ /* 0x000e620000000a00 */
[----:B------:R-:W1:Y:S02]  /*0150*/  LDCU.64 UR4, c[0x0][0x358] ;  /* 0x00006b00ff0477ac */ /* 0x000e640008000a00 */
[----:B-1----:R1:W5:Y:S01]  /*0160*/  LDG.E R41, desc[UR4][R2.64] ;  /* 0x0000000402297981 */ /* 0x002362000c1e1900 */
[----:B------:R-:W-:Y:S01]  /*0170*/  HFMA2 R91, -RZ, RZ, 0, 5.9604644775390625e-08 ;  /* 0x00000001ff5b7431 */ /* 0x000fe200000001ff */
[----:B------:R-:W-:Y:S05]  /*0180*/  BRA `(.L_x_0) ;  /* 0x00000000000c7947 */ /* 0x000fea0003800000 */
.L_x_1:
[----:B------:R-:W1:Y:S01]  /*0190*/  LDCU UR4, c[0x0][0x880] ;  /* 0x00011000ff0477ac */ /* 0x000e620008000800 */
[----:B------:R-:W-:Y:S01]  /*01a0*/  HFMA2 R91, -RZ, RZ, 0, 5.9604644775390625e-08 ;  /* 0x00000001ff5b7431 */ /* 0x000fe200000001ff */
[----:B-1----:R-:W-:-:S07]  /*01b0*/  MOV R41, UR4 ;  /* 0x0000000400297c02 */ /* 0x002fce0008000f00 */
.L_x_0:
[----:B------:R-:W2:Y:S02]  /*01c0*/  LDCU.64 UR4, c[0x0][0x8b0] ;  /* 0x00011600ff0477ac */ /* 0x000ea40008000a00 */
[----:B--2---:R-:W-:-:S04]  /*01d0*/  UISETP.NE.U32.AND UP0, UPT, UR4, URZ, UPT ;  /* 0x000000ff0400728c */ /* 0x004fc8000bf05070 */
[----:B------:R-:W-:-:S09]  /*01e0*/  UISETP.NE.AND.EX UP0, UPT, UR5, URZ, UPT, UP0 ;  /* 0x000000ff0500728c */ /* 0x000fd2000bf05300 */
[----:B------:R-:W-:Y:S05]  /*01f0*/  BRA.U UP0, `(.L_x_2) ;  /* 0x0000000100287547 */ /* 0x000fea000b800000 */
[----:B------:R-:W2:Y:S02]  /*0200*/  LDCU.64 UR4, c[0x0][0x8a8] ;  /* 0x00011500ff0477ac */ /* 0x000ea40008000a00 */
[----:B--2---:R-:W-:-:S04]  /*0210*/  UISETP.NE.U32.AND UP0, UPT, UR4, URZ, UPT ;  /* 0x000000ff0400728c */ /* 0x004fc8000bf05070 */
[----:B------:R-:W-:-:S09]  /*0220*/  UISETP.NE.AND.EX UP0, UPT, UR5, URZ, UPT, UP0 ;  /* 0x000000ff0500728c */ /* 0x000fd2000bf05300 */
[----:B------:R-:W-:Y:S05]  /*0230*/  BRA.U !UP0, `(.L_x_3) ;  /* 0x0000000108107547 */ /* 0x000fea000b800000 */
[----:B------:R-:W2:Y:S01]  /*0240*/  LDC.64 R38, c[0x0][0x8a8] ;  /* 0x00022a00ff267b82 */ /* 0x000ea20000000a00 */
[----:B------:R-:W2:Y:S02]  /*0250*/  LDCU.64 UR4, c[0x0][0x358] ;  /* 0x00006b00ff0477ac */ /* 0x000ea40008000a00 */
[----:B--2---:R2:W5:Y:S01]  /*0260*/  LDG.E R38, desc[UR4][R38.64] ;  /* 0x0000000426267981 */ /* 0x004562000c1e1900 */
[----:B------:R-:W-:Y:S05]  /*0270*/  BRA `(.L_x_2) ;  /* 0x0000000000087947 */ /* 0x000fea0003800000 */
.L_x_3:
[----:B------:R-:W2:Y:S02]  /*0280*/  LDCU UR4, c[0x0][0x8a0] ;  /* 0x00011400ff0477ac */ /* 0x000ea40008000800 */
[----:B--2---:R-:W-:Y:S02]  /*0290*/  MOV R38, UR4 ;  /* 0x0000000400267c02 */ /* 0x004fe40008000f00 */
.L_x_2:
[----:B------:R-:W-:Y:S01]  /*02a0*/  IMAD.U32 R0, RZ, RZ, UR18 ;  /* 0x00000012ff007e24 */ /* 0x000fe2000f8e00ff */
[----:B------:R-:W-:Y:S04]  /*02b0*/  BSSY.RECONVERGENT B0, `(.L_x_4) ;  /* 0x000000c000007945 */ /* 0x000fe80003800200 */
[C---:B------:R-:W-:Y:S02]  /*02c0*/  ISETP.NE.OR P2, PT, R0.reuse, 0x1, !P1 ;  /* 0x000000010000780c */ /* 0x040fe40004f45670 */
[----:B------:R-:W-:-:S11]  /*02d0*/  ISETP.NE.OR P0, PT, R0, 0x3, !P1 ;  /* 0x000000030000780c */ /* 0x000fd60004f05670 */
[----:B------:R-:W-:Y:S05]  /*02e0*/  @P2 BRA `(.L_x_5) ;  /* 0x0000000000202947 */ /* 0x000fea0003800000 */
[----:B------:R-:W3:Y:S02]  /*02f0*/  LDCU.64 UR4, c[0x0][0x348] ;  /* 0x00006900ff0477ac */ /* 0x000ee40008000a00 */
[----:B---3--:R-:W-:Y:S02]  /*0300*/  UIADD3 UR6, UP1, UPT, UR4, 0x80, URZ ;  /* 0x0000008004067890 */ /* 0x008fe4000ff3e0ff */
[----:B------:R-:W-:Y:S02]  /*0310*/  UIADD3 UR4, UP0, UPT, UR4, 0x180, URZ ;  /* 0x0000018004047890 */ /* 0x000fe4000ff1e0ff */
[----:B------:R-:W-:Y:S02]  /*0320*/  UIADD3.X UR7, UPT, UPT, URZ, UR5, URZ, UP1, !UPT ;  /* 0x00000005ff077290 */ /* 0x000fe40008ffe4ff */
[----:B------:R-:W-:-:S07]  /*0330*/  UIADD3.X UR5, UPT, UPT, URZ, UR5, URZ, UP0, !UPT ;  /* 0x00000005ff057290 */ /* 0x000fce00087fe4ff */
[----:B------:R3:W-:Y:S02]  /*0340*/  UTMACCTL.PF [UR6] ;  /* 0x00000000060079b9 */ /* 0x0007e40008040000 */
[----:B------:R3:W-:Y:S02]  /*0350*/  UTMACCTL.PF [UR4] ;  /* 0x00000000040079b9 */ /* 0x0007e40008040000 */
[----:B---3--:R-:W-:Y:S01]  /*0360*/  NOP ;  /* 0x0000000000007918 */ /* 0x008fe20000000000 */
.L_x_5:
[----:B------:R-:W-:Y:S05]  /*0370*/  BSYNC.RECONVERGENT B0 ;  /* 0x0000000000007941 */ /* 0x000fea0003800200 */
.L_x_4:
[----:B------:R-:W-:Y:S04]  /*0380*/  BSSY.RECONVERGENT B0, `(.L_x_6) ;  /* 0x000000a000007945 */ /* 0x000fe80003800200 */
        /* <DEDUP_REMOVED lines=9> */
.L_x_7:
[----:B------:R-:W-:Y:S05]  /*0420*/  BSYNC.RECONVERGENT B0 ;  /* 0x0000000000007941 */ /* 0x000fea0003800200 */
.L_x_6:
[----:B------:R-:W3:Y:S01]  /*0430*/  LDCU.64 UR4, c[0x0][0x888] ;  /* 0x00011100ff0477ac */ /* 0x000ee20008000a00 */
[----:B------:R-:W-:Y:S02]  /*0440*/  UISETP.EQ.U32.AND UP2, UPT, UR8, URZ, UPT ;  /* 0x000000ff0800728c */ /* 0x000fe4000bf42070 */
[----:B------:R-:W-:Y:S02]  /*0450*/  UPLOP3.LUT UP3, UPT, UPT, UPT, UPT, 0x80, 0x8 ;  /* 0x000000000008789c */ /* 0x000fe40003f6f070 */
[----:B---3--:R-:W-:-:S04]  /*0460*/  UISETP.NE.U32.AND UP0, UPT, UR4, URZ, UPT ;  /* 0x000000ff0400728c */ /* 0x008fc8000bf05070 */
[----:B------:R-:W-:-:S04]  /*0470*/  UISETP.NE.AND.EX UP1, UPT, UR5, URZ, UPT, UP0 ;  /* 0x000000ff0500728c */ /* 0x000fc8000bf25300 */
[----:B------:R-:W-:-:S04]  /*0480*/  UISETP.EQ.OR.EX UP4, UPT, UR9, URZ, !UP1, UP2 ;  /* 0x000000ff0900728c */ /* 0x000fc8000cf82720 */
[----:B------:R-:W-:-:S06]  /*0490*/  UP2UR UR4, UPR, URZ, 0x10 ;  /* 0x00000010ff047883 */ /* 0x000fcc0008000000 */
[----:B------:R-:W-:Y:S01]  /*04a0*/  MOV R97, UR4 ;  /* 0x0000000400617c02 */ /* 0x000fe20008000f00 */
[----:B------:R-:W-:Y:S06]  /*04b0*/  BRA.U !UP4, `(.L_x_8) ;  /* 0x000000010c207547 */ /* 0x000fec000b800000 */
[----:B------:R-:W-:Y:S01]  /*04c0*/  UISETP.NE.U32.AND UP2, UPT, UR8, URZ, UPT ;  /* 0x000000ff0800728c */ /* 0x000fe2000bf45070 */
[----:B-----5:R-:W-:Y:S01]  /*04d0*/  FSETP.NEU.AND P0, PT, R41, RZ, PT ;  /* 0x000000ff2900720b */ /* 0x020fe20003f0d000 */
[----:B------:R-:W-:Y:S02]  /*04e0*/  USEL UR4, URZ, 0xffffffff, UP1 ;  /* 0xffffffffff047887 */ /* 0x000fe40008800000 */
[----:B------:R-:W-:-:S10]  /*04f0*/  UISETP.NE.AND.EX UP2, UPT, UR9, URZ, UPT, UP2 ;  /* 0x000000ff0900728c */ /* 0x000fd4000bf45320 */
[----:B------:R-:W-:Y:S01]  /*0500*/  VOTEU.ANY UP0, P0 ;  /* 0x0000000000ff7886 */ /* 0x000fe20000000100 */
[----:B------:R-:W-:-:S04]  /*0510*/  @!UP2 USEL UR4, URZ, 0xffffffff, UP0 ;  /* 0xffffffffff04a887 */ /* 0x000fc80008000000 */
[----:B------:R-:W-:-:S04]  /*0520*/  ULOP3.LUT UR4, UR4, 0x1, URZ, 0xc0, !UPT ;  /* 0x0000000104047892 */ /* 0x000fc8000f8ec0ff */
[----:B------:R-:W-:-:S11]  /*0530*/  UISETP.NE.U32.AND UP3, UPT, UR4, 0x1, UPT ;  /* 0x000000010400788c */ /* 0x000fd6000bf65070 */
.L_x_8:
[----:B------:R-:W3:Y:S01]  /*0540*/  SHFL.IDX PT, R0, R92, RZ, 0x1f ;  /* 0x00001fff5c007589 */ /* 0x000ee200000e0000 */
[----:B------:R-:W-:Y:S02]  /*0550*/  UISETP.NE.AND UP5, UPT, UR18, 0x2, UPT ;  /* 0x000000021200788c */ /* 0x000fe4000bfa5270 */
[----:B------:R-:W-:Y:S02]  /*0560*/  UISETP.NE.AND UP0, UPT, UR18, 0x2, UPT ;  /* 0x000000021200788c */ /* 0x000fe4000bf05270 */
[----:B------:R-:W-:Y:S02]  /*0570*/  UISETP.NE.OR UP2, UPT, UR41, URZ, UP5 ;  /* 0x000000ff2900728c */ /* 0x000fe4000af45670 */
[----:B------:R-:W-:-:S04]  /*0580*/  USEL UR46, URZ, 0x1, UP0 ;  /* 0x00000001ff2e7887 */ /* 0x000fc80008000000 */
[----:B------:R-:W-:Y:S02]  /*0590*/  PLOP3.LUT P3, PT, P1, PT, UP2, 0xae, 0xea ;  /* 0x0000000000ea781c */ /* 0x000fe40000f6f52e */
[----:B---3--:R-:W-:-:S13]  /*05a0*/  ISETP.NE.AND P0, PT, R0, RZ, PT ;  /* 0x000000ff0000720c */ /* 0x008fda0003f05270 */
[----:B------:R-:W-:Y:S05]  /*05b0*/  @P0 BRA `(.L_x_9) ;  /* 0x0000000000840947 */ /* 0x000fea0003800000 */
[----:B------:R-:W-:Y:S01]  /*05c0*/  ELECT P0, URZ, PT ;  /* 0x0000000000ff782f */ /* 0x000fe20003800000 */
[----:B------:R-:W-:-:S12]  /*05d0*/  BSSY.RECONVERGENT B0, `(.L_x_9) ;  /* 0x000001f000007945 */ /* 0x000fd80003800200 */
[----:B------:R-:W-:Y:S05]  /*05e0*/  @!P0 BRA `(.L_x_10) ;  /* 0x0000000000748947 */ /* 0x000fea0003800000 */
[----:B------:R-:W3:Y:S01]  /*05f0*/  S2UR UR5, SR_CgaCtaId ;  /* 0x00000000000579c3 */ /* 0x000ee20000008800 */
[----:B------:R-:W-:Y:S01]  /*0600*/  UMOV UR4, 0x400 ;  /* 0x0000040000047882 */ /* 0x000fe20000000000 */
[----:B------:R-:W-:Y:S02]  /*0610*/  UMOV UR6, 0x1 ;  /* 0x0000000100067882 */ /* 0x000fe40000000000 */
[----:B------:R-:W-:-:S04]  /*0620*/  UIADD3 UR6, UPT, UPT, -UR6, 0x100000, URZ ;  /* 0x0010000006067890 */ /* 0x000fc8000fffe1ff */
[----:B------:R-:W-:Y:S02]  /*0630*/  USHF.L.U32 UR7, UR6, 0xb, URZ ;  /* 0x0000000b06077899 */ /* 0x000fe400080006ff */
[----:B------:R-:W-:Y:S02]  /*0640*/  USHF.L.U32 UR6, UR6, 0x1, URZ ;  /* 0x0000000106067899 */ /* 0x000fe400080006ff */
[----:B---3--:R-:W-:Y:S01]  /*0650*/  ULEA UR4, UR5, UR4, 0x18 ;  /* 0x0000000405047291 */ /* 0x008fe2000f8ec0ff */
[----:B------:R-:W3:Y:S11]  /*0660*/  FENCE.VIEW.ASYNC.S ;  /* 0x00000000000073c6 */ /* 0x000ef60000000000 */
[----:B---3--:R3:W4:Y:S01]  /*0670*/  SYNCS.EXCH.64 URZ, [UR4], UR6 ;  /* 0x0000000604ff75b2 */ /* 0x0087220008000100 */
[----:B------:R3:W1:Y:S01]  /*0680*/  SYNCS.EXCH.64 URZ, [UR4+0x50], UR6 ;  /* 0x0000500604ff75b2 */ /* 0x0006620008000100 */
        /* <DEDUP_REMOVED lines=17> */
[----:B------:R3:W1:Y:S02]  /*07a0*/  SYNCS.EXCH.64 URZ, [UR4+0x98], UR6 ;  /* 0x0000980604ff75b2 */ /* 0x0006640008000100 */
[----:B---3--:R-:W-:Y:S01]  /*07b0*/  NOP ;  /* 0x0000000000007918 */ /* 0x008fe20000000000 */
.L_x_10:
[----:B------:R-:W-:Y:S05]  /*07c0*/  BSYNC.RECONVERGENT B0 ;  /* 0x0000000000007941 */ /* 0x000fea0003800200 */
.L_x_9:
[----:B------:R-:W3:Y:S01]  /*07d0*/  SHFL.IDX PT, R0, R92, RZ, 0x1f ;  /* 0x00001fff5c007589 */ /* 0x000ee200000e0000 */
[----:B------:R-:W-:Y:S01]  /*07e0*/  NOP ;  /* 0x0000000000007918 */ /* 0x000fe20000000000 */
[----:B---3--:R-:W-:-:S13]  /*07f0*/  ISETP.NE.AND P0, PT, R0, 0x1, PT ;  /* 0x000000010000780c */ /* 0x008fda0003f05270 */
[----:B------:R-:W-:Y:S05]  /*0800*/  @P0 BRA `(.L_x_11) ;  /* 0x0000000000500947 */ /* 0x000fea0003800000 */
[----:B------:R-:W3:Y:S01]  /*0810*/  S2UR UR5, SR_CgaCtaId ;  /* 0x00000000000579c3 */ /* 0x000ee20000008800 */
[----:B------:R-:W-:Y:S01]  /*0820*/  UMOV UR4, 0x400 ;  /* 0x0000040000047882 */ /* 0x000fe20000000000 */
[----:B------:R-:W-:Y:S01]  /*0830*/  UMOV UR8, 0x20 ;  /* 0x0000002000087882 */ /* 0x000fe20000000000 */
[----:B------:R-:W-:Y:S01]  /*0840*/  UMOV UR6, 0x80 ;  /* 0x0000008000067882 */ /* 0x000fe20000000000 */
[----:B------:R-:W-:-:S04]  /*0850*/  UIADD3 UR8, UPT, UPT, -UR8, 0x100000, URZ ;  /* 0x0010000008087890 */ /* 0x000fc8000fffe1ff */
[----:B------:R-:W-:Y:S02]  /*0860*/  USHF.L.U32 UR9, UR8, 0xb, URZ ;  /* 0x0000000b08097899 */ /* 0x000fe400080006ff */
[----:B------:R-:W-:Y:S02]  /*0870*/  USHF.L.U32 UR8, UR8, 0x1, URZ ;  /* 0x0000000108087899 */ /* 0x000fe400080006ff */
[----:B------:R-:W-:-:S04]  /*0880*/  UIADD3 UR6, UPT, UPT, -UR6, 0x100000, URZ ;  /* 0x0010000006067890 */ /* 0x000fc8000fffe1ff */
[----:B------:R-:W-:Y:S02]  /*0890*/  USHF.L.U32 UR7, UR6, 0xb, URZ ;  /* 0x0000000b06077899 */ /* 0x000fe400080006ff */
[----:B------:R-:W-:Y:S01]  /*08a0*/  USHF.L.U32 UR6, UR6, 0x1, URZ ;  /* 0x0000000106067899 */ /* 0x000fe200080006ff */
[----:B------:R-:W-:Y:S01]  /*08b0*/  ELECT P0, URZ, PT ;  /* 0x0000000000ff782f */ /* 0x000fe20003800000 */
[----:B---3--:R-:W-:Y:S01]  /*08c0*/  ULEA UR4, UR5, UR4, 0x18 ;  /* 0x0000000405047291 */ /* 0x008fe2000f8ec0ff */
[----:B------:R-:W3:Y:S11]  /*08d0*/  FENCE.VIEW.ASYNC.S ;  /* 0x00000000000073c6 */ /* 0x000ef60000000000 */
[----:B---3--:R3:W1:Y:S01]  /*08e0*/  SYNCS.EXCH.64 URZ, [UR4+0xa0], UR8 ;  /* 0x0000a00804ff75b2 */ /* 0x0086620008000100 */
[----:B------:R3:W1:Y:S01]  /*08f0*/  SYNCS.EXCH.64 URZ, [UR4+0xb8], UR6 ;  /* 0x0000b80604ff75b2 */ /* 0x0006620008000100 */
[----:B------:R3:W1:Y:S01]  /*0900*/  SYNCS.EXCH.64 URZ, [UR4+0xa8], UR8 ;  /* 0x0000a80804ff75b2 */ /* 0x0006620008000100 */
[----:B------:R3:W1:Y:S01]  /*0910*/  SYNCS.EXCH.64 URZ, [UR4+0xc0], UR6 ;  /* 0x0000c00604ff75b2 */ /* 0x0006620008000100 */
[----:B------:R3:W1:Y:S01]  /*0920*/  SYNCS.EXCH.64 URZ, [UR4+0xb0], UR8 ;  /* 0x0000b00804ff75b2 */ /* 0x0006620008000100 */
[----:B------:R3:W1:Y:S01]  /*0930*/  SYNCS.EXCH.64 URZ, [UR4+0xc8], UR6 ;  /* 0x0000c80604ff75b2 */ /* 0x0006620008000100 */
[----:B------:R-:W-:Y:S01]  /*0940*/  NOP ;  /* 0x0000000000007918 */ /* 0x000fe20000000000 */
.L_x_11:
[----:B------:R-:W2:Y:S01]  /*0950*/  SHFL.IDX PT, R0, R92, RZ, 0x1f ;  /* 0x00001fff5c007589 */ /* 0x000ea200000e0000 */
[----:B------:R-:W-:Y:S01]  /*0960*/  NOP ;  /* 0x0000000000007918 */ /* 0x000fe20000000000 */
[----:B--2---:R-:W-:-:S13]  /*0970*/  ISETP.NE.AND P0, PT, R0, 0x3, PT ;  /* 0x000000030000780c */ /* 0x004fda0003f05270 */
[----:B------:R-:W-:Y:S05]  /*0980*/  @P0 BRA `(.L_x_12) ;  /* 0x0000000000300947 */ /* 0x000fea0003800000 */
[----:B------:R-:W2:Y:S01]  /*0990*/  S2UR UR5, SR_CgaCtaId ;  /* 0x00000000000579c3 */ /* 0x000ea20000008800 */
[----:B---3--:R-:W-:Y:S01]  /*09a0*/  UMOV UR4, 0x400 ;  /* 0x0000040000047882 */ /* 0x008fe20000000000 */
[----:B------:R-:W-:Y:S01]  /*09b0*/  UMOV UR6, 0x20 ;  /* 0x0000002000067882 */ /* 0x000fe20000000000 */
[----:B------:R-:W-:Y:S01]  /*09c0*/  ELECT P0, URZ, PT ;  /* 0x0000000000ff782f */ /* 0x000fe20003800000 */
[----:B------:R-:W-:-:S04]  /*09d0*/  UIADD3 UR6, UPT, UPT, -UR6, 0x100000, URZ ;  /* 0x0010000006067890 */ /* 0x000fc8000fffe1ff */
[----:B------:R-:W-:Y:S02]  /*09e0*/  USHF.L.U32 UR7, UR6, 0xb, URZ ;  /* 0x0000000b06077899 */ /* 0x000fe400080006ff */
[----:B------:R-:W-:Y:S02]  /*09f0*/  USHF.L.U32 UR6, UR6, 0x1, URZ ;  /* 0x0000000106067899 */ /* 0x000fe400080006ff */
[----:B--2---:R-:W-:Y:S01]  /*0a00*/  ULEA UR4, UR5, UR4, 0x18 ;  /* 0x0000000405047291 */ /* 0x004fe2000f8ec0ff */
[----:B------:R-:W2:Y:S11]  /*0a10*/  FENCE.VIEW.ASYNC.S ;  /* 0x00000000000073c6 */ /* 0x000eb60000000000 */
[----:B--2---:R2:W3:Y:S01]  /*0a20*/  SYNCS.EXCH.64 URZ, [UR4+0xd0], UR6 ;  /* 0x0000d00604ff75b2 */ /* 0x0044e20008000100 */
[----:B------:R2:W1:Y:S01]  /*0a30*/  SYNCS.EXCH.64 URZ, [UR4+0xd8], UR6 ;  /* 0x0000d80604ff75b2 */ /* 0x0004620008000100 */
[----:B------:R-:W-:Y:S01]  /*0a40*/  NOP ;  /* 0x0000000000007918 */ /* 0x000fe20000000000 */
.L_x_12:
[----:B------:R-:W4:Y:S01]  /*0a50*/  SHFL.IDX PT, R0, R92, RZ, 0x1f ;  /* 0x00001fff5c007589 */ /* 0x000f2200000e0000 */
[----:B------:R-:W-:Y:S01]  /*0a60*/  NOP ;  /* 0x0000000000007918 */ /* 0x000fe20000000000 */
[----:B----4-:R-:W-:-:S13]  /*0a70*/  ISETP.NE.AND P0, PT, R0, 0x4, PT ;  /* 0x000000040000780c */ /* 0x010fda0003f05270 */
[----:B------:R-:W-:Y:S05]  /*0a80*/  @P0 BRA `(.L_x_13) ;  /* 0x0000000000440947 */ /* 0x000fea0003800000 */
[----:B------:R-:W4:Y:S01]  /*0a90*/  S2UR UR5, SR_CgaCtaId ;  /* 0x00000000000579c3 */ /* 0x000f220000008800 */
[----:B--23--:R-:W-:Y:S01]  /*0aa0*/  UMOV UR4, 0x1e0 ;  /* 0x000001e000047882 */ /* 0x00cfe20000000000 */
[----:B------:R-:W-:Y:S01]  /*0ab0*/  UMOV UR6, 0x400 ;  /* 0x0000040000067882 */ /* 0x000fe20000000000 */
[----:B------:R-:W-:Y:S01]  /*0ac0*/  USEL UR4, UR4, 0x1a0, UP3 ;  /* 0x000001a004047887 */ /* 0x000fe20009800000 */
[----:B------:R-:W-:Y:S01]  /*0ad0*/  UMOV UR8, 0x1 ;  /* 0x0000000100087882 */ /* 0x000fe20000000000 */
[----:B------:R-:W-:Y:S01]  /*0ae0*/  ELECT P0, URZ, PT ;  /* 0x0000000000ff782f */ /* 0x000fe20003800000 */
[----:B------:R-:W-:-:S04]  /*0af0*/  UIADD3 UR8, UPT, UPT, -UR8, 0x100000, URZ ;  /* 0x0010000008087890 */ /* 0x000fc8000fffe1ff */
[----:B------:R-:W-:Y:S02]  /*0b00*/  USHF.L.U32 UR9, UR8, 0xb, URZ ;  /* 0x0000000b08097899 */ /* 0x000fe400080006ff */
[----:B------:R-:W-:Y:S02]  /*0b10*/  USHF.L.U32 UR8, UR8, 0x1, URZ ;  /* 0x0000000108087899 */ /* 0x000fe400080006ff */
[----:B----4-:R-:W-:Y:S02]  /*0b20*/  ULEA UR6, UR5, UR6, 0x18 ;  /* 0x0000000605067291 */ /* 0x010fe4000f8ec0ff */
[----:B------:R-:W-:-:S04]  /*0b30*/  UIADD3 UR4, UPT, UPT, -UR4, 0x100000, URZ ;  /* 0x0010000004047890 */ /* 0x000fc8000fffe1ff */
[----:B------:R-:W-:Y:S02]  /*0b40*/  USHF.L.U32 UR5, UR4, 0xb, URZ ;  /* 0x0000000b04057899 */ /* 0x000fe400080006ff */
[----:B------:R-:W-:Y:S01]  /*0b50*/  USHF.L.U32 UR4, UR4, 0x1, URZ ;  /* 0x0000000104047899 */ /* 0x000fe200080006ff */
[----:B------:R-:W2:Y:S03]  /*0b60*/  FENCE.VIEW.ASYNC.S ;  /* 0x00000000000073c6 */ /* 0x000ea60000000000 */
[----:B--2---:R4:W2:Y:S08]  /*0b70*/  SYNCS.EXCH.64 URZ, [UR6+0xe0], UR8 ;  /* 0x0000e00806ff75b2 */ /* 0x0048b00008000100 */
[----:B------:R4:W3:Y:S02]  /*0b80*/  SYNCS.EXCH.64 URZ, [UR6+0xe8], UR4 ;  /* 0x0000e80406ff75b2 */ /* 0x0008e40008000100 */
[----:B----4-:R-:W-:Y:S01]  /*0b90*/  NOP ;  /* 0x0000000000007918 */ /* 0x010fe20000000000 */
.L_x_13:
[----:B------:R-:W4:Y:S01]  /*0ba0*/  SHFL.IDX PT, R0, R92, RZ, 0x1f ;  /* 0x00001fff5c007589 */ /* 0x000f2200000e0000 */
[----:B------:R-:W-:Y:S01]  /*0bb0*/  ISETP.NE.OR P1, PT, RZ, UR18, !P1 ;  /* 0x00000012ff007c0c */ /* 0x000fe2000cf25670 */
[----:B------:R-:W-:Y:S01]  /*0bc0*/  NOP ;  /* 0x0000000000007918 */ /* 0x000fe20000000000 */
[----:B----4-:R-:W-:-:S13]  /*0bd0*/  ISETP.NE.AND P0, PT, R0, 0x5, PT ;  /* 0x000000050000780c */ /* 0x010fda0003f05270 */
[----:B------:R-:W-:Y:S05]  /*0be0*/  @P0 BRA `(.L_x_14) ;  /* 0x0000000000480947 */ /* 0x000fea0003800000 */
[----:B------:R-:W4:Y:S01]  /*0bf0*/  S2UR UR5, SR_CgaCtaId ;  /* 0x00000000000579c3 */ /* 0x000f220000008800 */
[----:B--23--:R-:W-:Y:S01]  /*0c00*/  UMOV UR4, 0x400 ;  /* 0x0000040000047882 */ /* 0x00cfe20000000000 */
        /* <DEDUP_REMOVED lines=9> */
[----:B----4-:R-:W-:Y:S01]  /*0ca0*/  ULEA UR4, UR5, UR4, 0x18 ;  /* 0x0000000405047291 */ /* 0x010fe2000f8ec0ff */
[----:B------:R-:W2:Y:S11]  /*0cb0*/  FENCE.VIEW.ASYNC.S ;  /* 0x00000000000073c6 */ /* 0x000eb60000000000 */
[----:B--2---:R4:W2:Y:S01]  /*0cc0*/  SYNCS.EXCH.64 URZ, [UR4+0xf0], UR6 ;  /* 0x0000f00604ff75b2 */ /* 0x0048a20008000100 */
[----:B------:R4:W3:Y:S01]  /*0cd0*/  SYNCS.EXCH.64 URZ, [UR4+0x100], UR8 ;  /* 0x0001000804ff75b2 */ /* 0x0008e20008000100 */
[----:B------:R4:W1:Y:S01]  /*0ce0*/  SYNCS.EXCH.64 URZ, [UR4+0xf8], UR6 ;  /* 0x0000f80604ff75b2 */ /* 0x0008620008000100 */
[----:B------:R4:W1:Y:S02]  /*0cf0*/  SYNCS.EXCH.64 URZ, [UR4+0x108], UR8 ;  /* 0x0001080804ff75b2 */ /* 0x0008640008000100 */
[----:B----4-:R-:W-:Y:S01]  /*0d00*/  NOP ;  /* 0x0000000000007918 */ /* 0x010fe20000000000 */
.L_x_14:
[----:B--23--:R-:W2:Y:S01]  /*0d10*/  S2UR UR7, SR_CgaCtaId ;  /* 0x00000000000779c3 */ /* 0x00cea20000008800 */
[----:B------:R-:W-:Y:S01]  /*0d20*/  VOTEU.ALL UP0, P1 ;  /* 0x0000000000ff7886 */ /* 0x000fe20000800000 */
[----:B------:R-:W-:Y:S01]  /*0d30*/  UMOV UR4, 0x20 ;  /* 0x0000002000047882 */ /* 0x000fe20000000000 */
[----:B------:R-:W-:Y:S01]  /*0d40*/  NOP ;  /* 0x0000000000007918 */ /* 0x000fe20000000000 */
[----:B-1----:R-:W-:Y:S01]  /*0d50*/  LOP3.LUT R3, R98, 0x1f, RZ, 0xc0, !PT ;  /* 0x0000001f62037812 */ /* 0x002fe200078ec0ff */
[----:B------:R-:W-:Y:S01]  /*0d60*/  UISETP.NE.AND UP4, UPT, UR18, URZ, UPT ;  /* 0x000000ff1200728c */ /* 0x000fe2000bf85270 */
[----:B------:R-:W-:Y:S01]  /*0d70*/  @!UP0 UMOV UR6, 0x400 ;  /* 0x0000040000068882 */ /* 0x000fe20000000000 */
[----:B------:R-:W-:-:S04]  /*0d80*/  @!UP0 UIADD3 UR4, UPT, UPT, -UR4, 0x100000, URZ ;  /* 0x0010000004048890 */ /* 0x000fc8000fffe1ff */
[----:B------:R-:W-:Y:S02]  /*0d90*/  @!UP0 USHF.L.U32 UR5, UR4, 0xb, URZ ;  /* 0x0000000b04058899 */ /* 0x000fe400080006ff */
[----:B------:R-:W-:Y:S02]  /*0da0*/  @!UP0 USHF.L.U32 UR4, UR4, 0x1, URZ ;  /* 0x0000000104048899 */ /* 0x000fe400080006ff */
[----:B--2---:R-:W-:Y:S01]  /*0db0*/  @!UP0 ULEA UR6, UR7, UR6, 0x18 ;  /* 0x0000000607068291 */ /* 0x004fe2000f8ec0ff */
[----:B------:R-:W1:Y:S01]  /*0dc0*/  LDCU UR7, c[0x0][0x36c] ;  /* 0x00006d80ff0777ac */ /* 0x000e620008000800 */
[----:B------:R-:W-:Y:S01]  /*0dd0*/  VOTEU.ALL UP0, P1 ;  /* 0x0000000000ff7886 */ /* 0x000fe20000800000 */
[----:B------:R-:W2:Y:S09]  /*0de0*/  FENCE.VIEW.ASYNC.S ;  /* 0x00000000000073c6 */ /* 0x000eb20000000000 */
[----:B--2---:R2:W3:Y:S01]  /*0df0*/  @!UP0 SYNCS.EXCH.64 URZ, [UR6+0x110], UR4 ;  /* 0x0001100406ff85b2 */ /* 0x0044e20008000100 */
[----:B-1----:R-:W-:-:S09]  /*0e00*/  UISETP.EQ.U32.AND UP6, UPT, UR7, 0x1, UPT ;  /* 0x000000010700788c */ /* 0x002fd2000bfc2070 */
[----:B--2---:R-:W-:Y:S05]  /*0e10*/  BRA.U !UP6, `(.L_x_15) ;  /* 0x000000010e087547 */ /* 0x004fea000b800000 */
[----:B---3--:R-:W-:Y:S01]  /*0e20*/  UCGABAR_ARV ;  /* 0x00000000000079c7 */ /* 0x008fe20008000000 */
[----:B------:R-:W-:Y:S05]  /*0e30*/  BRA `(.L_x_16) ;  /* 0x0000000000047947 */ /* 0x000fea0003800000 */
.L_x_15:
[----:B---3--:R-:W-:Y:S01]  /*0e40*/  NOP ;  /* 0x0000000000007918 */ /* 0x008fe20000000000 */
.L_x_16:
[----:B------:R-:W1:Y:S01]  /*0e50*/  S2UR UR20, SR_CTAID.X ;  /* 0x00000000001479c3 */ /* 0x000e620000002500 */
[----:B------:R-:W-:-:S05]  /*0e60*/  CS2R.32 R96, SR_CgaSize ;  /* 0x0000000000607805 */ /* 0x000fca0000008a00 */
[----:B------:R-:W-:-:S05]  /*0e70*/  IMAD R96, R96, -0xa0, RZ ;  /* 0xffffff6060607824 */ /* 0x000fca00078e02ff */
[----:B------:R-:W-:-:S14]  /*0e80*/  R2UR UR5, R96 ;  /* 0x00000000600572ca */ /* 0x000fdc00000e0000 */
[----:B------:R-:W2:Y:S01]  /*0e90*/  LDCU UR5, c[0x0][UR5+0x2b0] ;  /* 0x00005600050577ac */ /* 0x000ea20008000800 */
[----:B------:R-:W-:-:S05]  /*0ea0*/  CS2R.32 R96, SR_CgaSize ;  /* 0x0000000000607805 */ /* 0x000fca0000008a00 */
[----:B------:R-:W-:-:S05]  /*0eb0*/  IMAD R96, R96, -0xa0, RZ ;  /* 0xffffff6060607824 */ /* 0x000fca00078e02ff */
[----:B------:R-:W-:-:S14]  /*0ec0*/  R2UR UR4, R96 ;  /* 0x00000000600472ca */ /* 0x000fdc00000e0000 */
[----:B------:R-:W3:Y:S01]  /*0ed0*/  LDCU UR4, c[0x0][UR4+0x2b4] ;  /* 0x00005680040477ac */ /* 0x000ee20008000800 */
[----:B------:R-:W4:Y:S01]  /*0ee0*/  S2UR UR23, SR_CTAID.Y ;  /* 0x00000000001779c3 */ /* 0x000f220000002600 */
[----:B------:R-:W-:-:S05]  /*0ef0*/  CS2R.32 R96, SR_CgaSize ;  /* 0x0000000000607805 */ /* 0x000fca0000008a00 */
[----:B------:R-:W-:-:S05]  /*0f00*/  IMAD R96, R96, -0xa0, RZ ;  /* 0xffffff6060607824 */ /* 0x000fca00078e02ff */
[----:B------:R-:W-:-:S14]  /*0f10*/  R2UR UR7, R96 ;  /* 0x00000000600772ca */ /* 0x000fdc00000e0000 */
[----:B------:R-:W3:Y:S01]  /*0f20*/  LDCU UR7, c[0x0][UR7+0x2a0] ;  /* 0x00005400070777ac */ /* 0x000ee20008000800 */
[----:B------:R-:W-:-:S05]  /*0f30*/  CS2R.32 R96, SR_CgaSize ;  /* 0x0000000000607805 */ /* 0x000fca0000008a00 */
[----:B------:R-:W-:-:S05]  /*0f40*/  IMAD R96, R96, -0xa0, RZ ;  /* 0xffffff6060607824 */ /* 0x000fca00078e02ff */
[----:B------:R-:W-:-:S14]  /*0f50*/  R2UR UR8, R96 ;  /* 0x00000000600872ca */ /* 0x000fdc00000e0000 */
[----:B------:R-:W3:Y:S01]  /*0f60*/  LDCU UR8, c[0x0][UR8+0x2a4] ;  /* 0x00005480080877ac */ /* 0x000ee20008000800 */
[----:B------:R-:W3:Y:S01]  /*0f70*/  LDCU UR19, c[0x0][0xb24] ;  /* 0x00016480ff1377ac */ /* 0x000ee20008000800 */
[----:B------:R-:W3:Y:S01]  /*0f80*/  LDCU UR39, c[0x0][0xb24] ;  /* 0x00016480ff2777ac */ /* 0x000ee20008000800 */
[----:B-1----:R-:W-:Y:S01]  /*0f90*/  I2FP.F32.U32 R2, UR20 ;  /* 0x0000001400027c45 */ /* 0x002fe20008201000 */
[----:B------:R-:W1:Y:S04]  /*0fa0*/  LDCU UR24, c[0x0][0xb30] ;  /* 0x00016600ff1877ac */ /* 0x000e680008000800 */
[----:B--2---:R-:W-:Y:S01]  /*0fb0*/  FMUL R2, R2, UR5 ;  /* 0x0000000502027c20 */ /* 0x004fe20008400000 */
[----:B----4-:R-:W-:-:S05]  /*0fc0*/  I2FP.F32.U32 R0, UR23 ;  /* 0x0000001700007c45 */ /* 0x010fca0008201000 */
[----:B------:R-:W2:Y:S01]  /*0fd0*/  F2I.U32.TRUNC.NTZ R2, R2 ;  /* 0x0000000200027305 */ /* 0x000ea2000020f000 */
[----:B---3--:R-:W-:-:S07]  /*0fe0*/  FMUL R0, R0, UR4 ;  /* 0x0000000400007c20 */ /* 0x008fce0008400000 */
[----:B------:R-:W3:Y:S01]  /*0ff0*/  F2I.U32.TRUNC.NTZ R0, R0 ;  /* 0x0000000000007305 */ /* 0x000ee2000020f000 */
[----:B--2---:R-:W-:Y:S02]  /*1000*/  R2UR UR4, R2 ;  /* 0x00000000020472ca */ /* 0x004fe400000e0000 */
[----:B------:R-:W-:Y:S02]  /*1010*/  PRMT R2, RZ, 0x7610, R2 ;  /* 0x00007610ff027816 */ /* 0x000fe40000000002 */
[----:B---3--:R-:W-:Y:S02]  /*1020*/  R2UR UR6, R0 ;  /* 0x00000000000672ca */ /* 0x008fe400000e0000 */
[----:B------:R-:W-:-:S07]  /*1030*/  PRMT R0, RZ, 0x7610, R0 ;  /* 0x00007610ff007816 */ /* 0x000fce0000000000 */
[----:B------:R-:W-:-:S04]  /*1040*/  UIADD3 UR5, UPT, UPT, -UR4, URZ, URZ ;  /* 0x000000ff04057290 */ /* 0x000fc8000fffe1ff */
[----:B------:R-:W-:Y:S02]  /*1050*/  UIMAD UR5, UR7, UR5, UR20 ;  /* 0x00000005070572a4 */ /* 0x000fe4000f8e0214 */
[----:B------:R-:W-:-:S04]  /*1060*/  UIADD3 UR4, UPT, UPT, -UR6, URZ, URZ ;  /* 0x000000ff06047290 */ /* 0x000fc8000fffe1ff */
[----:B------:R-:W-:Y:S01]  /*1070*/  IMAD.U32 R96, RZ, RZ, UR5 ;  /* 0x00000005ff607e24 */ /* 0x000fe2000f8e00ff */
[----:B------:R-:W-:-:S06]  /*1080*/  UIMAD UR4, UR8, UR4, UR23 ;  /* 0x00000004080472a4 */ /* 0x000fcc000f8e0217 */
[----:B------:R-:W-:Y:S01]  /*1090*/  IMAD.U32 R95, RZ, RZ, UR4 ;  /* 0x00000004ff5f7e24 */ /* 0x000fe2000f8e00ff */
[----:B-1----:R-:W-:Y:S06]  /*10a0*/  BRA.U UP4, `(.L_x_17) ;  /* 0x0000000104307547 */ /* 0x002fec000b800000 */
[----:B------:R-:W-:Y:S01]  /*10b0*/  R2UR UR5, R95 ;  /* 0x000000005f0572ca */ /* 0x000fe200000e0000 */
[----:B------:R-:W-:Y:S01]  /*10c0*/  UMOV UR7, 0x3 ;  /* 0x0000000300077882 */ /* 0x000fe20000000000 */
[----:B------:R-:W-:-:S11]  /*10d0*/  R2UR UR4, R96 ;  /* 0x00000000600472ca */ /* 0x000fd600000e0000 */
[----:B------:R-:W-:-:S04]  /*10e0*/  UISETP.NE.AND UP0, UPT, UR5, URZ, UPT ;  /* 0x000000ff0500728c */ /* 0x000fc8000bf05270 */
[----:B------:R-:W-:Y:S02]  /*10f0*/  UISETP.LT.U32.OR UP0, UPT, UR4, 0x2, !UP0 ;  /* 0x000000020400788c */ /* 0x000fe4000c701470 */
[----:B------:R-:W-:Y:S02]  /*1100*/  ULOP3.LUT UR4, UR4, 0xfffffffe, URZ, 0xc0, !UPT ;  /* 0xfffffffe04047892 */ /* 0x000fe4000f8ec0ff */
[----:B------:R-:W-:Y:S02]  /*1110*/  USEL UR6, URZ, 0x1, !UP0 ;  /* 0x00000001ff067887 */ /* 0x000fe4000c000000 */
[----:B------:R-:W-:Y:S02]  /*1120*/  USEL UR5, URZ, 0x2, !UP0 ;  /* 0x00000002ff057887 */ /* 0x000fe4000c000000 */
[----:B------:R-:W-:Y:S02]  /*1130*/  USHF.L.U32 UR4, UR7, UR4, URZ ;  /* 0x0000000407047299 */ /* 0x000fe400080006ff */
[----:B------:R-:W-:-:S04]  /*1140*/  UIADD3 UR5, UPT, UPT, UR6, UR5, URZ ;  /* 0x0000000506057290 */ /* 0x000fc8000fffe0ff */
[----:B------:R-:W-:Y:S02]  /*1150*/  IMAD.U32 R0, RZ, RZ, UR4 ;  /* 0x00000004ff007e24 */ /* 0x000fe4000f8e00ff */
[----:B------:R-:W-:-:S07]  /*1160*/  IMAD.U32 R2, RZ, RZ, UR5 ;  /* 0x00000005ff027e24 */ /* 0x000fce000f8e00ff */
.L_x_17:
[----:B------:R-:W1:Y:S01]  /*1170*/  S2UR UR49, SR_CTAID.Z ;  /* 0x00000000003179c3 */ /* 0x000e620000002700 */
[----:B------:R-:W-:Y:S01]  /*1180*/  UISETP.GE.AND UP0, UPT, UR19, 0x1, UPT ;  /* 0x000000011300788c */ /* 0x000fe2000bf06270 */
[----:B------:R-:W-:-:S08]  /*1190*/  UMOV UR28, UR20 ;  /* 0x00000014001c7c82 */ /* 0x000fd00008000000 */
[----:B------:R-:W-:Y:S05]  /*11a0*/  BRA.U !UP0, `(.L_x_18) ;  /* 0x0000000108d47547 */ /* 0x000fea000b800000 */
[----:B------:R-:W2:Y:S01]  /*11b0*/  LDCU.128 UR12, c[0x0][0xb10] ;  /* 0x00016200ff0c77ac */ /* 0x000ea20008000c00 */
[----:B------:R-:W3:Y:S01]  /*11c0*/  LDCU UR21, c[0x0][0xb0c] ;  /* 0x00016180ff1577ac */ /* 0x000ee20008000800 */
[----:B------:R-:W4:Y:S01]  /*11d0*/  LDCU UR6, c[0x0][0x370] ;  /* 0x00006e00ff0677ac */ /* 0x000f220008000800 */
[----:B------:R-:W1:Y:S01]  /*11e0*/  LDCU UR7, c[0x0][0x374] ;  /* 0x00006e80ff0777ac */ /* 0x000e620008000800 */
[----:B------:R-:W1:Y:S01]  /*11f0*/  LDCU UR22, c[0x0][0xb20] ;  /* 0x00016400ff1677ac */ /* 0x000e620008000800 */
[----:B--2---:R-:W-:Y:S02]  /*1200*/  UIMAD.WIDE.U32 UR4, UR20, UR12, URZ ;  /* 0x0000000c140472a5 */ /* 0x004fe4000f8e00ff */
[----:B---3--:R-:W-:Y:S01]  /*1210*/  UISETP.NE.AND UP0, UPT, UR21, 0x1, UPT ;  /* 0x000000011500788c */ /* 0x008fe2000bf05270 */
[----:B------:R-:W2:Y:S01]  /*1220*/  LDCU.64 UR8, c[0x0][0xb28] ;  /* 0x00016500ff0877ac */ /* 0x000ea20008000a00 */
[----:B----4-:R-:W-:-:S03]  /*1230*/  UIMAD.WIDE.U32 UR10, UR6, UR12, URZ ;  /* 0x0000000c060a72a5 */ /* 0x010fc6000f8e00ff */
[----:B------:R-:W-:Y:S01]  /*1240*/  UMOV UR4, UR5 ;  /* 0x0000000500047c82 */ /* 0x000fe20008000000 */
[----:B------:R-:W-:Y:S02]  /*1250*/  UISETP.NE.AND UP2, UPT, UR19, 0x1, UPT ;  /* 0x000000011300788c */ /* 0x000fe4000bf45270 */
[----:B------:R-:W-:Y:S01]  /*1260*/  USHF.R.U32.HI UR4, URZ, UR13, UR4 ;  /* 0x0000000dff047299 */ /* 0x000fe20008011604 */
[----:B------:R-:W-:Y:S01]  /*1270*/  UMOV UR10, UR11 ;  /* 0x0000000b000a7c82 */ /* 0x000fe20008000000 */
[----:B------:R-:W-:Y:S02]  /*1280*/  UIMAD.WIDE.U32 UR16, UR23, UR15, URZ ;  /* 0x0000000f171072a5 */ /* 0x000fe4000f8e00ff */
[----:B------:R-:W-:Y:S02]  /*1290*/  USEL UR5, UR20, UR4, !UP0 ;  /* 0x0000000414057287 */ /* 0x000fe4000c000000 */
[----:B------:R-:W-:Y:S02]  /*12a0*/  @UP0 USHF.R.U32.HI UR6, URZ, UR13, UR10 ;  /* 0x0000000dff060299 */ /* 0x000fe4000801160a */
[----:B------:R-:W-:-:S02]  /*12b0*/  UISETP.NE.AND UP0, UPT, UR14, 0x1, UPT ;  /* 0x000000010e00788c */ /* 0x000fc4000bf05270 */
[----:B-1----:R-:W-:Y:S02]  /*12c0*/  UIMAD.WIDE.U32 UR10, UR7, UR15, URZ ;  /* 0x0000000f070a72a5 */ /* 0x002fe4000f8e00ff */
[----:B--2---:R-:W-:Y:S01]  /*12d0*/  UIMAD.WIDE.U32 UR12, UR6, UR8, URZ ;  /* 0x00000008060c72a5 */ /* 0x004fe2000f8e00ff */
[----:B------:R-:W-:Y:S01]  /*12e0*/  UMOV UR4, UR17 ;  /* 0x0000001100047c82 */ /* 0x000fe20008000000 */
[----:B------:R-:W-:-:S03]  /*12f0*/  UIADD3 UR28, UPT, UPT, -UR5, URZ, URZ ;  /* 0x000000ff051c7290 */ /* 0x000fc6000fffe1ff */
[----:B------:R-:W-:Y:S01]  /*1300*/  UMOV UR10, UR11 ;  /* 0x0000000b000a7c82 */ /* 0x000fe20008000000 */
[----:B------:R-:W-:Y:S02]  /*1310*/  USHF.R.U32.HI UR4, URZ, UR22, UR4 ;  /* 0x00000016ff047299 */ /* 0x000fe40008011604 */
[----:B------:R-:W-:Y:S01]  /*1320*/  @UP0 USHF.R.U32.HI UR7, URZ, UR22, UR10 ;  /* 0x00000016ff070299 */ /* 0x000fe2000801160a */
[----:B------:R-:W-:Y:S01]  /*1330*/  UMOV UR12, UR13 ;  /* 0x0000000d000c7c82 */ /* 0x000fe20008000000 */
[----:B------:R-:W-:Y:S02]  /*1340*/  USEL UR4, UR23, UR4, !UP0 ;  /* 0x0000000417047287 */ /* 0x000fe4000c000000 */
[----:B------:R-:W-:Y:S02]  /*1350*/  UIMAD.WIDE.U32 UR10, UR7, UR8, URZ ;  /* 0x00000008070a72a5 */ /* 0x000fe4000f8e00ff */
[----:B------:R-:W-:Y:S02]  /*1360*/  @UP2 USHF.R.U32.HI UR6, URZ, UR9, UR12 ;  /* 0x00000009ff062299 */ /* 0x000fe4000801160c */
[----:B------:R-:W-:-:S02]  /*1370*/  UIMAD.WIDE.U32 UR12, UR4, UR8, URZ ;  /* 0x00000008040c72a5 */ /* 0x000fc4000f8e00ff */
[----:B------:R-:W-:Y:S01]  /*1380*/  UIMAD UR28, UR21, UR28, UR20 ;  /* 0x0000001c151c72a4 */ /* 0x000fe2000f8e0214 */
[----:B------:R-:W-:Y:S02]  /*1390*/  UMOV UR10, UR11 ;  /* 0x0000000b000a7c82 */ /* 0x000fe40008000000 */
[----:B------:R-:W-:Y:S02]  /*13a0*/  @UP2 USHF.R.U32.HI UR7, URZ, UR9, UR10 ;  /* 0x00000009ff072299 */ /* 0x000fe4000801160a */
[----:B------:R-:W-:Y:S02]  /*13b0*/  UIMAD UR10, UR6, UR19, URZ ;  /* 0x00000013060a72a4 */ /* 0x000fe4000f8e02ff */
[----:B------:R-:W-:-:S04]  /*13c0*/  UIMAD UR7, UR7, UR19, URZ ;  /* 0x00000013070772a4 */ /* 0x000fc8000f8e02ff */
[----:B------:R-:W-:-:S03]  /*13d0*/  UISETP.GE.AND UP0, UPT, UR4, UR7, UPT ;  /* 0x000000070400728c */ /* 0x000fc6000bf06270 */
[----:B------:R-:W-:Y:S01]  /*13e0*/  UMOV UR7, UR13 ;  /* 0x0000000d00077c82 */ /* 0x000fe20008000000 */
[----:B------:R-:W-:Y:S02]  /*13f0*/  UISETP.GE.OR UP0, UPT, UR5, UR10, UP0 ;  /* 0x0000000a0500728c */ /* 0x000fe40008706670 */
[----:B------:R-:W-:Y:S02]  /*1400*/  UIMAD.WIDE.U32 UR10, UR5, UR8, URZ ;  /* 0x00000008050a72a5 */ /* 0x000fe4000f8e00ff */
[----:B------:R-:W-:Y:S02]  /*1410*/  USHF.R.U32.HI UR7, URZ, UR9, UR7 ;  /* 0x00000009ff077299 */ /* 0x000fe40008011607 */
[----:B------:R-:W-:Y:S02]  /*1420*/  UIADD3 UR10, UPT, UPT, -UR4, URZ, URZ ;  /* 0x000000ff040a7290 */ /* 0x000fe4000fffe1ff */
[----:B------:R-:W-:Y:S02]  /*1430*/  USEL UR7, UR4, UR7, !UP2 ;  /* 0x0000000704077287 */ /* 0x000fe4000d000000 */
[----:B------:R-:W-:Y:S01]  /*1440*/  UIMAD UR10, UR14, UR10, UR23 ;  /* 0x0000000a0e0a72a4 */ /* 0x000fe2000f8e0217 */
[----:B------:R-:W-:-:S02]  /*1450*/  @!UP0 UMOV UR8, UR11 ;  /* 0x0000000b00088c82 */ /* 0x000fc40008000000 */
[----:B------:R-:W-:Y:S02]  /*1460*/  @!UP0 USHF.R.U32.HI UR8, URZ, UR9, UR8 ;  /* 0x00000009ff088299 */ /* 0x000fe40008011608 */
[----:B------:R-:W-:Y:S02]  /*1470*/  UIADD3 UR9, UPT, UPT, -UR7, URZ, URZ ;  /* 0x000000ff07097290 */ /* 0x000fe4000fffe1ff */
[----:B------:R-:W-:Y:S02]  /*1480*/  @!UP0 USEL UR8, UR5, UR8, !UP2 ;  /* 0x0000000805088287 */ /* 0x000fe4000d000000 */
[----:B------:R-:W-:Y:S02]  /*1490*/  UIMAD UR9, UR19, UR9, UR4 ;  /* 0x00000009130972a4 */ /* 0x000fe4000f8e0204 */
[----:B------:R-:W-:Y:S02]  /*14a0*/  @!UP0 UIADD3 UR7, UPT, UPT, UR7, -UR8, URZ ;  /* 0x8000000807078290 */ /* 0x000fe4000fffe0ff */
[----:B------:R-:W-:-:S02]  /*14b0*/  @!UP0 UIMAD UR6, UR9, UR6, UR8 ;  /* 0x00000006090682a4 */ /* 0x000fc4000f8e0208 */
[----:B------:R-:W-:-:S04]  /*14c0*/  @!UP0 UIMAD UR4, UR7, UR19, UR5 ;  /* 0x00000013070482a4 */ /* 0x000fc8000f8e0205 */
[----:B------:R-:W-:Y:S01]  /*14d0*/  UIMAD UR23, UR4, UR14, UR10 ;  /* 0x0000000e041772a4 */ /* 0x000fe2000f8e020a */
[----:B------:R-:W-:Y:S02]  /*14e0*/  @!UP0 UMOV UR5, UR6 ;  /* 0x0000000600058c82 */ /* 0x000fe40008000000 */
[----:B------:R-:W-:-:S12]  /*14f0*/  UIMAD UR28, UR5, UR21, UR28 ;  /* 0x00000015051c72a4 */ /* 0x000fd8000f8e021c */
.L_x_18:
[----:B------:R-:W-:-:S09]  /*1500*/  UISETP.NE.AND UP0, UPT, UR24, 0x1, UPT ;  /* 0x000000011800788c */ /* 0x000fd2000bf05270 */
[----:B------:R-:W-:Y:S05]  /*1510*/  BRA.U UP0, `(.L_x_19) ;  /* 0x0000000100407547 */ /* 0x000fea000b800000 */
[----:B------:R-:W2:Y:S01]  /*1520*/  LDCU.128 UR8, c[0x0][0xb10] ;  /* 0x00016200ff0877ac */ /* 0x000ea20008000c00 */
[----:B------:R-:W3:Y:S01]  /*1530*/  LDCU UR12, c[0x0][0xb0c] ;  /* 0x00016180ff0c77ac */ /* 0x000ee20008000800 */
[----:B------:R-:W4:Y:S01]  /*1540*/  LDCU UR13, c[0x0][0xb20] ;  /* 0x00016400ff0d77ac */ /* 0x000f220008000800 */
[----:B--2---:R-:W-:Y:S02]  /*1550*/  UIMAD.WIDE.U32 UR4, UR28, UR8, URZ ;  /* 0x000000081c0472a5 */ /* 0x004fe4000f8e00ff */
[----:B------:R-:W-:Y:S02]  /*1560*/  UIMAD.WIDE.U32 UR6, UR23, UR11, URZ ;  /* 0x0000000b170672a5 */ /* 0x000fe4000f8e00ff */
[----:B---3--:R-:W-:Y:S02]  /*1570*/  UISETP.NE.AND UP0, UPT, UR12, 0x1, UPT ;  /* 0x000000010c00788c */ /* 0x008fe4000bf05270 */
[----:B------:R-:W-:-:S03]  /*1580*/  USHF.R.U32.HI UR5, URZ, UR9, UR5 ;  /* 0x00000009ff057299 */ /* 0x000fc60008011605 */
[----:B------:R-:W-:Y:S01]  /*1590*/  UMOV UR4, UR7 ;  /* 0x0000000700047c82 */ /* 0x000fe20008000000 */
[----:B------:R-:W-:Y:S02]  /*15a0*/  USEL UR5, UR28, UR5, !UP0 ;  /* 0x000000051c057287 */ /* 0x000fe4000c000000 */
[----:B------:R-:W-:Y:S02]  /*15b0*/  UISETP.NE.AND UP0, UPT, UR10, 0x1, UPT ;  /* 0x000000010a00788c */ /* 0x000fe4000bf05270 */
[----:B----4-:R-:W-:-:S04]  /*15c0*/  USHF.R.U32.HI UR4, URZ, UR13, UR4 ;  /* 0x0000000dff047299 */ /* 0x010fc80008011604 */
[----:B------:R-:W-:-:S04]  /*15d0*/  USEL UR4, UR23, UR4, !UP0 ;  /* 0x0000000417047287 */ /* 0x000fc8000c000000 */
[----:B------:R-:W-:Y:S02]  /*15e0*/  UIADD3 UR6, UPT, UPT, -UR4, UR5, URZ ;  /* 0x0000000504067290 */ /* 0x000fe4000fffe1ff */
[----:B------:R-:W-:Y:S02]  /*15f0*/  UIADD3 UR4, UPT, UPT, UR4, -UR5, URZ ;  /* 0x8000000504047290 */ /* 0x000fe4000fffe0ff */
[----:B------:R-:W-:Y:S02]  /*1600*/  UIMAD UR23, UR6, UR10, UR23 ;  /* 0x0000000a061772a4 */ /* 0x000fe4000f8e0217 */
[----:B------:R-:W-:-:S12]  /*1610*/  UIMAD UR28, UR4, UR12, UR28 ;  /* 0x0000000c041c72a4 */ /* 0x000fd8000f8e021c */
.L_x_19:
[----:B------:R-:W-:Y:S05]  /*1620*/  BRA.U !UP6, `(.L_x_20) ;  /* 0x000000010e0c7547 */ /* 0x000fea000b800000 */
[----:B------:R-:W-:Y:S01]  /*1630*/  UCGABAR_WAIT ;  /* 0x0000000000007dc7 */ /* 0x000fe20008000000 */
[----:B------:R-:W-:Y:S01]  /*1640*/  CCTL.IVALL ;  /* 0x00000000ff00798f */ /* 0x000fe20002000000 */
[----:B------:R-:W-:Y:S05]  /*1650*/  BRA `(.L_x_21) ;  /* 0x0000000000047947 */ /* 0x000fea0003800000 */
.L_x_20:
[----:B------:R-:W-:Y:S06]  /*1660*/  BAR.SYNC.DEFER_BLOCKING 0x0 ;  /* 0x0000000000007b1d */ /* 0x000fec0000010000 */
.L_x_21:
[----:B------:R-:W-:Y:S05]  /*1670*/  BRA.U UP5, `(.L_x_22) ;  /* 0x0000001d059c7547 */ /* 0x000fea000b800000 */
[----:B------:R-:W2:Y:S01]  /*1680*/  LDCU UR7, c[0x0][0x390] ;  /* 0x00007200ff0777ac */ /* 0x000ea20008000800 */
[----:B------:R-:W-:Y:S01]  /*1690*/  PLOP3.LUT P1, PT, PT, PT, UP3, 0x80, 0x8 ;  /* 0x000000000008781c */ /* 0x000fe20003f2f038 */
[----:B------:R-:W-:Y:S01]  /*16a0*/  IMAD.MOV.U32 R2, RZ, RZ, RZ ;  /* 0x000000ffff027224 */ /* 0x000fe200078e00ff */
[----:B------:R-:W-:Y:S01]  /*16b0*/  ISETP.EQ.OR P2, PT, R3, RZ, P3 ;  /* 0x000000ff0300720c */ /* 0x000fe20001f42670 */
[----:B------:R-:W3:Y:S01]  /*16c0*/  LDCU UR6, c[0x0][0x5c0] ;  /* 0x0000b800ff0677ac */ /* 0x000ee20008000800 */
[----:B------:R-:W-:Y:S01]  /*16d0*/  PLOP3.LUT P1, PT, P1, PT, PT, 0x8, 0x80 ;  /* 0x000000000080781c */ /* 0x000fe20000f2e170 */
[----:B------:R-:W-:Y:S02]  /*16e0*/  UISETP.NE.AND UP0, UPT, UR18, URZ, UPT ;  /* 0x000000ff1200728c */ /* 0x000fe4000bf05270 */
[----:B------:R-:W-:Y:S02]  /*16f0*/  USHF.L.U32 UR8, UR20, 0x5, URZ ;  /* 0x0000000514087899 */ /* 0x000fe400080006ff */
[----:B------:R-:W-:Y:S01]  /*1700*/  USEL UR46, UR46, 0x2, UP0 ;  /* 0x000000022e2e7887 */ /* 0x000fe20008000000 */
[----:B------:R-:W4:Y:S01]  /*1710*/  LDCU UR55, c[0x0][0x370] ;  /* 0x00006e00ff3777ac */ /* 0x000f220008000800 */
[----:B--2---:R-:W-:Y:S01]  /*1720*/  UIADD3 UR5, UPT, UPT, UR7, 0x3f, URZ ;  /* 0x0000003f07057890 */ /* 0x004fe2000fffe0ff */
[----:B-1----:R-:W1:Y:S03]  /*1730*/  LDCU.64 UR48, c[0x0][0x348] ;  /* 0x00006900ff3077ac */ /* 0x002e660008000a00 */
[----:B------:R-:W-:-:S02]  /*1740*/  USHF.R.S32.HI UR4, URZ, 0x1f, UR5 ;  /* 0x0000001fff047899 */ /* 0x000fc40008011405 */
[----:B---3--:R-:W-:Y:S02]  /*1750*/  UIADD3 UR6, UPT, UPT, UR6, 0x3f, URZ ;  /* 0x0000003f06067890 */ /* 0x008fe4000fffe0ff */
[----:B------:R-:W-:Y:S02]  /*1760*/  ULEA.HI UR4, UR4, UR5, URZ, 0x6 ;  /* 0x0000000504047291 */ /* 0x000fe4000f8f30ff */
[----:B------:R-:W-:Y:S02]  /*1770*/  UIADD3 UR5, UPT, UPT, UR7, -0x1, URZ ;  /* 0xffffffff07057890 */ /* 0x000fe4000fffe0ff */
[----:B------:R-:W-:Y:S02]  /*1780*/  USHF.R.S32.HI UR57, URZ, 0x6, UR4 ;  /* 0x00000006ff397899 */ /* 0x000fe40008011404 */
[----:B------:R-:W-:Y:S02]  /*1790*/  UISETP.GE.U32.AND UP1, UPT, UR5, -0x7f, UPT ;  /* 0xffffff810500788c */ /* 0x000fe4000bf26070 */
[----:B------:R-:W-:-:S02]  /*17a0*/  UISETP.LT.U32.AND UP0, UPT, UR57, 0xa, UPT ;  /* 0x0000000a3900788c */ /* 0x000fc4000bf01070 */
[----:B------:R-:W-:Y:S02]  /*17b0*/  USHF.R.S32.HI UR4, URZ, 0x1f, UR6 ;  /* 0x0000001fff047899 */ /* 0x000fe40008011406 */
[----:B------:R-:W-:Y:S02]  /*17c0*/  USEL UR56, UR57, 0xa, UP0 ;  /* 0x0000000a39387887 */ /* 0x000fe40008000000 */
[----:B------:R-:W-:Y:S02]  /*17d0*/  ULEA.HI UR4, UR4, UR6, URZ, 0x6 ;  /* 0x0000000604047291 */ /* 0x000fe4000f8f30ff */
[----:B------:R-:W-:Y:S02]  /*17e0*/  UIADD3 UR38, UPT, UPT, UR56, -0x1, URZ ;  /* 0xffffffff38267890 */ /* 0x000fe4000fffe0ff */
[----:B------:R-:W-:Y:S02]  /*17f0*/  @UP1 UIADD3 UR38, UPT, UPT, UR56, URZ, URZ ;  /* 0x000000ff38261290 */ /* 0x000fe4000fffe0ff */
[----:B------:R-:W-:-:S02]  /*1800*/  USHF.L.U32 UR61, UR20, 0x7, URZ ;  /* 0x00000007143d7899 */ /* 0x000fc400080006ff */
[----:B------:R-:W-:Y:S01]  /*1810*/  UIADD3 UR60, UPT, UPT, UR7, 0x7e, URZ ;  /* 0x0000007e073c7890 */ /* 0x000fe2000fffe0ff */
[----:B------:R-:W2:Y:S01]  /*1820*/  LDCU UR54, c[0x0][0x374] ;  /* 0x00006e80ff3677ac */ /* 0x000ea20008000800 */
[----:B------:R-:W-:Y:S02]  /*1830*/  ULOP3.LUT UR59, UR8, 0x20, URZ, 0xc0, !UPT ;  /* 0x00000020083b7892 */ /* 0x000fe4000f8ec0ff */
[----:B------:R-:W-:Y:S02]  /*1840*/  USHF.R.S32.HI UR53, URZ, 0x6, UR4 ;  /* 0x00000006ff357899 */ /* 0x000fe40008011404 */
[----:B------:R-:W-:Y:S02]  /*1850*/  UIADD3 UR58, UPT, UPT, UR57, -UR56, URZ ;  /* 0x80000038393a7290 */ /* 0x000fe4000fffe0ff */
[----:B------:R-:W-:Y:S01]  /*1860*/  UIADD3 UR38, UPT, UPT, UR38, 0x1, URZ ;  /* 0x0000000126267890 */ /* 0x000fe2000fffe0ff */
[----:B------:R-:W-:Y:S01]  /*1870*/  UMOV UR26, 0x1 ;  /* 0x00000001001a7882 */ /* 0x000fe20000000000 */
[----:B-1--4-:R-:W-:-:S10]  /*1880*/  UMOV UR30, URZ ;  /* 0x000000ff001e7c82 */ /* 0x012fd40008000000 */
.L_x_40:
[----:B------:R-:W-:Y:S01]  /*1890*/  IMAD.U32 R4, RZ, RZ, UR53 ;  /* 0x00000035ff047e24 */ /* 0x000fe2000f8e00ff */
[----:B------:R-:W1:Y:S04]  /*18a0*/  LDCU UR52, c[0x0][0x5c4] ;  /* 0x0000b880ff3477ac */ /* 0x000e680008000800 */
[-C--:B------:R-:W-:Y:S01]  /*18b0*/  IABS R0, R4.reuse ;  /* 0x0000000400007213 */ /* 0x080fe20000000000 */
[----:B------:R-:W-:Y:S01]  /*18c0*/  UMOV UR27, 0x400 ;  /* 0x00000400001b7882 */ /* 0x000fe20000000000 */
[----:B------:R-:W-:Y:S01]  /*18d0*/  IABS R4, R4 ;  /* 0x0000000400047213 */ /* 0x000fe20000000000 */
[----:B------:R-:W-:Y:S01]  /*18e0*/  UMOV UR15, URZ ;  /* 0x000000ff000f7c82 */ /* 0x000fe20008000000 */
[----:B------:R-:W-:Y:S01]  /*18f0*/  R2UR UR6, R0 ;  /* 0x00000000000672ca */ /* 0x000fe200000e0000 */
[----:B-1----:R-:W-:-:S12]  /*1900*/  IMAD.U32 R3, RZ, RZ, UR52 ;  /* 0x00000034ff037e24 */ /* 0x002fd8000f8e00ff */
[----:B------:R-:W1:Y:S08]  /*1910*/  I2F.RP R6, UR6 ;  /* 0x0000000600067d06 */ /* 0x000e700008209400 */
[----:B-1----:R-:W1:Y:S02]  /*1920*/  MUFU.RCP R5, R6 ;  /* 0x0000000600057308 */ /* 0x002e640000001000 */
[----:B-1----:R-:W-:-:S06]  /*1930*/  VIADD R5, R5, 0xffffffe ;  /* 0x0ffffffe05057836 */ /* 0x002fcc0000000000 */
[----:B------:R-:W1:Y:S02]  /*1940*/  F2I.FTZ.U32.TRUNC.NTZ R0, R5 ;  /* 0x0000000500007305 */ /* 0x000e64000021f000 */
[----:B-1----:R-:W-:Y:S02]  /*1950*/  R2UR UR5, R0 ;  /* 0x00000000000572ca */ /* 0x002fe400000e0000 */
[----:B------:R-:W-:Y:S01]  /*1960*/  IABS R0, R3 ;  /* 0x0000000300007213 */ /* 0x000fe20000000000 */
[----:B------:R-:W-:-:S03]  /*1970*/  IMAD.U32 R3, RZ, RZ, UR23 ;  /* 0x00000017ff037e24 */ /* 0x000fc6000f8e00ff */
[----:B------:R-:W-:Y:S01]  /*1980*/  R2UR UR8, R0 ;  /* 0x00000000000872ca */ /* 0x000fe200000e0000 */
[----:B------:R-:W-:Y:S01]  /*1990*/  IMAD.MOV R0, RZ, RZ, -R4 ;  /* 0x000000ffff007224 */ /* 0x000fe200078e0a04 */
[----:B------:R-:W-:-:S04]  /*19a0*/  IABS R3, R3 ;  /* 0x0000000300037213 */ /* 0x000fc80000000000 */
[----:B------:R-:W-:Y:S01]  /*19b0*/  R2UR UR9, R3 ;  /* 0x00000000030972ca */ /* 0x000fe200000e0000 */
[----:B------:R-:W-:-:S04]  /*19c0*/  UIADD3 UR4, UPT, UPT, URZ, -UR5, URZ ;  /* 0x80000005ff047290 */ /* 0x000fc8000fffe0ff */
[----:B------:R-:W-:Y:S02]  /*19d0*/  UIMAD UR7, UR4, UR6, URZ ;  /* 0x00000006040772a4 */ /* 0x000fe4000f8e02ff */
[----:B------:R-:W1:Y:S01]  /*19e0*/  I2F.RP R3, UR8 ;  /* 0x0000000800037d06 */ /* 0x000e620008209400 */
[----:B------:R-:W-:Y:S02]  /*19f0*/  UMOV UR4, URZ ;  /* 0x000000ff00047c82 */ /* 0x000fe40008000000 */
[----:B------:R-:W-:Y:S02]  /*1a00*/  UIMAD.WIDE.U32 UR4, UR5, UR7, UR4 ;  /* 0x00000007050472a5 */ /* 0x000fe4000f8e0004 */
[----:B------:R-:W-:-:S05]  /*1a10*/  R2UR UR7, R0 ;  /* 0x00000000000772ca */ /* 0x000fca00000e0000 */
[----:B------:R-:W-:Y:S02]  /*1a20*/  UMOV UR4, UR5 ;  /* 0x0000000500047c82 */ /* 0x000fe40008000000 */
[----:B------:R-:W-:Y:S01]  /*1a30*/  UIMAD.WIDE.U32 UR4, UR4, UR9, URZ ;  /* 0x00000009040472a5 */ /* 0x000fe2000f8e00ff */
[----:B-1----:R-:W1:Y:S06]  /*1a40*/  MUFU.RCP R0, R3 ;  /* 0x0000000300007308 */ /* 0x002e6c0000001000 */
[----:B------:R-:W-:Y:S02]  /*1a50*/  UMOV UR4, UR5 ;  /* 0x0000000500047c82 */ /* 0x000fe40008000000 */
[----:B------:R-:W-:-:S04]  /*1a60*/  UIMAD UR5, UR4, UR7, UR9 ;  /* 0x00000007040572a4 */ /* 0x000fc8000f8e0209 */
[----:B------:R-:W-:Y:S01]  /*1a70*/  UISETP.GT.U32.AND UP0, UPT, UR6, UR5, UPT ;  /* 0x000000050600728c */ /* 0x000fe2000bf04070 */
[----:B-1----:R-:W-:Y:S02]  /*1a80*/  VIADD R0, R0, 0xffffffe ;  /* 0x0ffffffe00007836 */ /* 0x002fe40000000000 */
[----:B------:R-:W-:-:S08]  /*1a90*/  IMAD.U32 R3, RZ, RZ, UR26 ;  /* 0x0000001aff037e24 */ /* 0x000fd0000f8e00ff */
[----:B------:R-:W-:Y:S01]  /*1aa0*/  @!UP0 UIADD3 UR5, UPT, UPT, UR5, -UR6, URZ ;  /* 0x8000000605058290 */ /* 0x000fe2000fffe0ff */
[----:B------:R-:W1:Y:S01]  /*1ab0*/  F2I.FTZ.U32.TRUNC.NTZ R0, R0 ;  /* 0x0000000000007305 */ /* 0x000e62000021f000 */
[----:B------:R-:W-:Y:S01]  /*1ac0*/  @!UP0 UIADD3 UR4, UPT, UPT, UR4, 0x1, URZ ;  /* 0x0000000104048890 */ /* 0x000fe2000fffe0ff */
[----:B------:R-:W-:Y:S01]  /*1ad0*/  SHF.L.U32 R3, R3, 0x1f, RZ ;  /* 0x0000001f03037819 */ /* 0x000fe200000006ff */
[----:B------:R-:W-:Y:S01]  /*1ae0*/  UISETP.GE.U32.AND UP1, UPT, UR5, UR6, UPT ;  /* 0x000000060500728c */ /* 0x000fe2000bf26070 */
[----:B------:R-:W3:Y:S01]  /*1af0*/  S2UR UR6, SR_CgaCtaId ;  /* 0x00000000000679c3 */ /* 0x000ee20000008800 */
[----:B------:R-:W-:-:S04]  /*1b00*/  ULOP3.LUT UR5, UR23, UR53, URZ, 0x3c, !UPT ;  /* 0x0000003517057292 */ /* 0x000fc8000f8e3cff */
[----:B------:R-:W-:-:S05]  /*1b10*/  UISETP.GE.AND UP0, UPT, UR5, URZ, UPT ;  /* 0x000000ff0500728c */ /* 0x000fca000bf06270 */
[----:B------:R-:W-:Y:S01]  /*1b20*/  @UP1 UIADD3 UR4, UPT, UPT, UR4, 0x1, URZ ;  /* 0x0000000104041890 */ /* 0x000fe2000fffe0ff */
[----:B-1----:R-:W-:Y:S01]  /*1b30*/  R2UR UR7, R0 ;  /* 0x00000000000772ca */ /* 0x002fe200000e0000 */
[----:B------:R-:W-:-:S05]  /*1b40*/  UISETP.NE.AND UP1, UPT, UR53, URZ, UPT ;  /* 0x000000ff3500728c */ /* 0x000fca000bf25270 */
[----:B------:R-:W-:Y:S02]  /*1b50*/  UMOV UR5, UR4 ;  /* 0x0000000400057c82 */ /* 0x000fe40008000000 */
[----:B------:R-:W-:-:S04]  /*1b60*/  @!UP0 UIADD3 UR5, UPT, UPT, -UR5, URZ, URZ ;  /* 0x000000ff05058290 */ /* 0x000fc8000fffe1ff */
[----:B------:R-:W-:Y:S02]  /*1b70*/  @!UP1 ULOP3.LUT UR5, URZ, UR53, URZ, 0x33, !UPT ;  /* 0x00000035ff059292 */ /* 0x000fe4000f8e33ff */
[----:B---3--:R-:W-:Y:S02]  /*1b80*/  ULEA UR27, UR6, UR27, 0x18 ;  /* 0x0000001b061b7291 */ /* 0x008fe4000f8ec0ff */
[----:B------:R-:W-:Y:S02]  /*1b90*/  UIADD3 UR4, UPT, UPT, URZ, -UR7, URZ ;  /* 0x80000007ff047290 */ /* 0x000fe4000fffe0ff */
[----:B------:R-:W-:Y:S01]  /*1ba0*/  IMAD.U32 R0, RZ, RZ, UR5 ;  /* 0x00000005ff007e24 */ /* 0x000fe2000f8e00ff */
[----:B------:R-:W-:Y:S02]  /*1bb0*/  ULEA UR6, UR30, UR27, 0x3 ;  /* 0x0000001b1e067291 */ /* 0x000fe4000f8e18ff */
[----:B------:R-:W-:Y:S02]  /*1bc0*/  UIMAD UR4, UR4, UR8, URZ ;  /* 0x00000008040472a4 */ /* 0x000fe4000f8e02ff */
[----:B------:R-:W-:-:S04]  /*1bd0*/  IABS R0, R0 ;  /* 0x0000000000007213 */ /* 0x000fc80000000000 */
[----:B------:R-:W-:Y:S01]  /*1be0*/  R2UR UR9, R0 ;  /* 0x00000000000972ca */ /* 0x000fe200000e0000 */
[----:B------:R1:W3:Y:S01]  /*1bf0*/  SYNCS.PHASECHK.TRANS64.TRYWAIT P0, [UR6+0x50], R3 ;  /* 0x00005003ff0075a7 */ /* 0x0002e20008001106 */
[----:B------:R-:W-:Y:S02]  /*1c00*/  UMOV UR6, URZ ;  /* 0x000000ff00067c82 */ /* 0x000fe40008000000 */
[----:B------:R-:W-:-:S07]  /*1c10*/  UIMAD.WIDE.U32 UR6, UR7, UR4, UR6 ;  /* 0x00000004070672a5 */ /* 0x000fce000f8e0006 */
[----:B------:R-:W-:Y:S02]  /*1c20*/  UMOV UR6, UR7 ;  /* 0x0000000700067c82 */ /* 0x000fe40008000000 */
[----:B------:R-:W-:-:S07]  /*1c30*/  UIMAD.WIDE.U32 UR6, UR6, UR9, URZ ;  /* 0x00000009060672a5 */ /* 0x000fce000f8e00ff */
[----:B------:R-:W-:Y:S02]  /*1c40*/  UMOV UR4, UR7 ;  /* 0x0000000700047c82 */ /* 0x000fe40008000000 */
[----:B------:R-:W-:-:S04]  /*1c50*/  UIADD3 UR6, UPT, UPT, -UR4, URZ, URZ ;  /* 0x000000ff04067290 */ /* 0x000fc8000fffe1ff */
[----:B------:R-:W-:-:S04]  /*1c60*/  UIMAD UR6, UR8, UR6, UR9 ;  /* 0x00000006080672a4 */ /* 0x000fc8000f8e0209 */
[----:B------:R-:W-:-:S11]  /*1c70*/  UISETP.GT.U32.AND UP0, UPT, UR8, UR6, UPT ;  /* 0x000000060800728c */ /* 0x000fd6000bf04070 */
[----:B------:R-:W-:Y:S02]  /*1c80*/  @!UP0 UIADD3 UR6, UPT, UPT, UR6, -UR8, URZ ;  /* 0x8000000806068290 */ /* 0x000fe4000fffe0ff */
[----:B------:R-:W-:Y:S02]  /*1c90*/  @!UP0 UIADD3 UR4, UPT, UPT, UR4, 0x1, URZ ;  /* 0x0000000104048890 */ /* 0x000fe4000fffe0ff */
[----:B------:R-:W-:Y:S02]  /*1ca0*/  UISETP.GE.U32.AND UP1, UPT, UR6, UR8, UPT ;  /* 0x000000080600728c */ /* 0x000fe4000bf26070 */
[----:B------:R-:W-:-:S04]  /*1cb0*/  ULOP3.LUT UR6, UR5, UR52, URZ, 0x3c, !UPT ;  /* 0x0000003405067292 */ /* 0x000fc8000f8e3cff */
[----:B------:R-:W-:Y:S02]  /*1cc0*/  UISETP.GE.AND UP0, UPT, UR6, URZ, UPT ;  /* 0x000000ff0600728c */ /* 0x000fe4000bf06270 */
[----:B------:R-:W-:-:S03]  /*1cd0*/  ULEA.HI UR6, UR28, UR28, URZ, 0x1 ;  /* 0x0000001c1c067291 */ /* 0x000fc6000f8f08ff */
[----:B------:R-:W-:Y:S02]  /*1ce0*/  @UP1 UIADD3 UR4, UPT, UPT, UR4, 0x1, URZ ;  /* 0x0000000104041890 */ /* 0x000fe4000fffe0ff */
[----:B------:R-:W-:Y:S02]  /*1cf0*/  UISETP.NE.AND UP1, UPT, UR52, URZ, UPT ;  /* 0x000000ff3400728c */ /* 0x000fe4000bf25270 */
[----:B------:R-:W-:-:S03]  /*1d00*/  USHF.L.U32 UR6, UR6, 0x7, URZ ;  /* 0x0000000706067899 */ /* 0x000fc600080006ff */
[----:B------:R-:W-:Y:S01]  /*1d10*/  UMOV UR47, UR4 ;  /* 0x00000004002f7c82 */ /* 0x000fe20008000000 */
[----:B------:R-:W-:Y:S02]  /*1d20*/  UIADD3 UR4, UPT, UPT, -UR5, URZ, URZ ;  /* 0x000000ff05047290 */ /* 0x000fe4000fffe1ff */
[----:B------:R-:W-:Y:S02]  /*1d30*/  @!UP0 UIADD3 UR47, UPT, UPT, -UR47, URZ, URZ ;  /* 0x000000ff2f2f8290 */ /* 0x000fe4000fffe1ff */
[----:B------:R-:W-:Y:S02]  /*1d40*/  UISETP.GE.U32.AND UP0, UPT, UR60, 0x7f, UPT ;  /* 0x0000007f3c00788c */ /* 0x000fe4000bf06070 */
[----:B------:R-:W-:Y:S02]  /*1d50*/  @!UP1 ULOP3.LUT UR47, URZ, UR52, URZ, 0x33, !UPT ;  /* 0x00000034ff2f9292 */ /* 0x000fe4000f8e33ff */
[----:B------:R-:W-:Y:S02]  /*1d60*/  ULOP3.LUT UR34, UR6, 0xffffff00, URZ, 0xc0, !UPT ;  /* 0xffffff0006227892 */ /* 0x000fe4000f8ec0ff */
[----:B------:R-:W-:-:S02]  /*1d70*/  UIMAD UR4, UR53, UR4, UR23 ;  /* 0x00000004350472a4 */ /* 0x000fc4000f8e0217 */
[----:B------:R-:W-:Y:S02]  /*1d80*/  UIADD3 UR6, UPT, UPT, -UR47, URZ, URZ ;  /* 0x000000ff2f067290 */ /* 0x000fe4000fffe1ff */
[----:B------:R-:W-:Y:S02]  /*1d90*/  ULOP3.LUT UR34, UR34, 0x80, UR61, 0xf8, !UPT ;  /* 0x0000008022227892 */ /* 0x000fe4000f8ef83d */
[----:B------:R-:W-:Y:S02]  /*1da0*/  ULEA UR10, UR4, UR59, 0x6 ;  /* 0x0000003b040a7291 */ /* 0x000fe4000f8e30ff */
[----:B------:R-:W-:Y:S01]  /*1db0*/  UIMAD UR52, UR52, UR6, UR5 ;  /* 0x00000006343472a4 */ /* 0x000fe2000f8e0205 */
[----:B-1----:R-:W-:Y:S11]  /*1dc0*/  BRA.U !UP0, `(.L_x_23) ;  /* 0x00000005083c7547 */ /* 0x002ff6000b800000 */
[----:B------:R-:W1:Y:S01]  /*1dd0*/  LDCU.64 UR8, c[0x0][0x5b0] ;  /* 0x0000b600ff0877ac */ /* 0x000e620008000a00 */
[----:B------:R-:W1:Y:S01]  /*1de0*/  LDCU.64 UR36, c[0x0][0x5d8] ;  /* 0x0000bb00ff2477ac */ /* 0x000e620008000a00 */
[----:B------:R-:W4:Y:S01]  /*1df0*/  LDCU UR19, c[0x0][0x598] ;  /* 0x0000b300ff1377ac */ /* 0x000f220008000800 */
[----:B------:R-:W2:Y:S01]  /*1e00*/  LDCU UR18, c[0x0][0x58c] ;  /* 0x0000b180ff1277ac */ /* 0x000ea20008000800 */
[----:B------:R-:W2:Y:S01]  /*1e10*/  LDCU UR21, c[0x0][0x59c] ;  /* 0x0000b380ff1577ac */ /* 0x000ea20008000800 */
[----:B------:R-:W2:Y:S01]  /*1e20*/  LDCU UR20, c[0x0][0x5a0] ;  /* 0x0000b400ff1477ac */ /* 0x000ea20008000800 */
[----:B------:R-:W2:Y:S01]  /*1e30*/  LDCU.64 UR16, c[0x0][0x590] ;  /* 0x0000b200ff1077ac */ /* 0x000ea20008000a00 */
[----:B------:R-:W2:Y:S01]  /*1e40*/  LDCU.64 UR6, c[0x0][0x5b8] ;  /* 0x0000b700ff0677ac */ /* 0x000ea20008000a00 */
[----:B------:R-:W2:Y:S01]  /*1e50*/  LDCU.64 UR4, c[0x0][0x5d0] ;  /* 0x0000ba00ff0477ac */ /* 0x000ea20008000a00 */
[----:B-1----:R-:W-:Y:S02]  /*1e60*/  UIMAD UR36, UR52, UR8, UR36 ;  /* 0x00000008342472a4 */ /* 0x002fe4000f8e0224 */
[----:B------:R-:W-:-:S02]  /*1e70*/  UIMAD UR31, UR47, UR9, UR37 ;  /* 0x000000092f1f72a4 */ /* 0x000fc4000f8e0225 */
[----:B------:R-:W-:Y:S01]  /*1e80*/  UIADD3 UR42, UPT, UPT, UR34, 0x40, URZ ;  /* 0x00000040222a7890 */ /* 0x000fe2000fffe0ff */
[----:B------:R-:W-:Y:S01]  /*1e90*/  UMOV UR14, URZ ;  /* 0x000000ff000e7c82 */ /* 0x000fe20008000000 */
[----:B----4-:R-:W-:-:S10]  /*1ea0*/  UMOV UR22, UR30 ;  /* 0x0000001e00167c82 */ /* 0x010fd40008000000 */
.L_x_29:
[----:B------:R-:W-:Y:S01]  /*1eb0*/  @!P3 MOV R3, 0xa000 ;  /* 0x0000a0000003b802 */ /* 0x000fe20000000f00 */
[----:B------:R-:W-:Y:S01]  /*1ec0*/  ULEA UR11, UR22, UR27, 0x3 ;  /* 0x0000001b160b7291 */ /* 0x000fe2000f8e18ff */
[----:B---34-:R-:W-:Y:S11]  /*1ed0*/  @P0 BRA `(.L_x_24) ;  /* 0x0000000000100947 */ /* 0x018ff60003800000 */
[----:B------:R-:W-:Y:S04]  /*1ee0*/  MOV R0, UR26 ;  /* 0x0000001a00007c02 */ /* 0x000fe80008000f00 */
[----:B------:R-:W-:Y:S04]  /*1ef0*/  SHF.L.U32 R5, R0, 0x1f, RZ ;  /* 0x0000001f00057819 */ /* 0x000fe800000006ff */
[----:B------:R-:W1:Y:S02]  /*1f00*/  SYNCS.PHASECHK.TRANS64.TRYWAIT P0, [UR11+0x50], R5 ;  /* 0x00005005ff0075a7 */ /* 0x000e64000800110b */
[----:B-1----:R-:W-:Y:S05]  /*1f10*/  @!P0 BRA `(.L_x_25) ;  /* 0x0000007000908947 */ /* 0x002fea0003800000 */
.L_x_24:
[----:B------:R3:W-:Y:S01]  /*1f20*/  @!P3 SYNCS.ARRIVE.TRANS64 RZ, [UR11], R3 ;  /* 0x00000003ffffb9a7 */ /* 0x0007e2000800000b */
[----:B------:R-:W-:Y:S04]  /*1f30*/  ULOP3.LUT UR8, UR46, 0x2, URZ, 0xfc, !UPT ;  /* 0x000000022e087892 */ /* 0x000fe8000f8efcff */
[----:B------:R-:W-:Y:S09]  /*1f40*/  UISETP.NE.AND UP0, UPT, UR8, 0x2, UPT ;  /* 0x000000020800788c */ /* 0x000ff2000bf05270 */
[----:B------:R-:W-:Y:S05]  /*1f50*/  BRA.U UP0, `(.L_x_26) ;  /* 0x0000000100047547 */ /* 0x000fea000b800000 */
[----:B--2---:R-:W-:Y:S05]  /*1f60*/  BPT.TRAP 0x1 ;  /* 0x000000040000795c */ /* 0x004fea0000300000 */
.L_x_26:
[----:B------:R-:W-:Y:S04]  /*1f70*/  BSSY.RECONVERGENT B0, `(.L_x_27) ;  /* 0x0000003000007945 */ /* 0x000fe80003800200 */
[----:B------:R-:W-:Y:S05]  /*1f80*/  @P2 BRA `(.L_x_28) ;  /* 0x0000000000042947 */ /* 0x000fea0003800000 */
[----:B--2---:R-:W-:Y:S05]  /*1f90*/  BPT.TRAP 0x1 ;  /* 0x000000040000795c */ /* 0x004fea0000300000 */
.L_x_28:
[----:B--2---:R-:W-:Y:S05]  /*1fa0*/  BSYNC.RECONVERGENT B0 ;  /* 0x0000000000007941 */ /* 0x004fea0003800200 */
.L_x_27:
[----:B------:R-:W-:Y:S02]  /*1fb0*/  UIADD3 UR8, UPT, UPT, UR22, 0x1, URZ ;  /* 0x0000000116087890 */ /* 0x000fe4000fffe0ff */
[----:B------:R-:W-:Y:S02]  /*1fc0*/  USHF.L.U32 UR35, UR14, 0x6, URZ ;  /* 0x000000060e237899 */ /* 0x000fe400080006ff */
[----:B------:R-:W-:Y:S02]  /*1fd0*/  UISETP.NE.AND UP0, UPT, UR8, 0xa, UPT ;  /* 0x0000000a0800788c */ /* 0x000fe4000bf05270 */
[----:B------:R-:W-:Y:S02]  /*1fe0*/  UISETP.NE.AND UP2, UPT, UR18, 0x1, UPT ;  /* 0x000000011200788c */ /* 0x000fe4000bf45270 */
[----:B------:R-:W-:Y:S02]  /*1ff0*/  USEL UR9, URZ, 0x1, UP0 ;  /* 0x00000001ff097887 */ /* 0x000fe40008000000 */
[----:B------:R-:W-:Y:S02]  /*2000*/  USEL UR30, UR8, URZ, UP0 ;  /* 0x000000ff081e7287 */ /* 0x000fe40008000000 */
[----:B------:R-:W-:Y:S02]  /*2010*/  ULOP3.LUT UR26, UR26, UR9, URZ, 0x3c, !UPT ;  /* 0x000000091a1a7292 */ /* 0x000fe4000f8e3cff */
[----:B------:R-:W-:Y:S02]  /*2020*/  ULEA UR8, UR30, UR27, 0x3 ;  /* 0x0000001b1e087291 */ /* 0x000fe4000f8e18ff */
[----:B------:R-:W-:Y:S02]  /*2030*/  UIADD3 UR24, UP1, UPT, UR48, 0x80, URZ ;  /* 0x0000008030187890 */ /* 0x000fe4000ff3e0ff */
[----:B------:R-:W-:Y:S01]  /*2040*/  ULEA UR15, UR22, UR27, 0xe ;  /* 0x0000001b160f7291 */ /* 0x000fe2000f8e70ff */
[----:B-1----:R-:W-:Y:S01]  /*2050*/  MOV R0, UR26 ;  /* 0x0000001a00007c02 */ /* 0x002fe20008000f00 */
[----:B------:R-:W-:Y:S02]  /*2060*/  ULOP3.LUT UR33, UR11, 0xfefffff8, URZ, 0xc0, !UPT ;  /* 0xfefffff80b217892 */ /* 0x000fe4000f8ec0ff */
[----:B------:R-:W-:Y:S01]  /*2070*/  UIADD3.X UR25, UPT, UPT, URZ, UR49, URZ, UP1, !UPT ;  /* 0x00000031ff197290 */ /* 0x000fe20008ffe4ff */
[----:B---3--:R-:W-:Y:S01]  /*2080*/  SHF.L.U32 R3, R0, 0x1f, RZ ;  /* 0x0000001f00037819 */ /* 0x008fe200000006ff */
[----:B------:R-:W-:Y:S02]  /*2090*/  UIADD3 UR32, UPT, UPT, UR15, 0x6400, URZ ;  /* 0x000064000f207890 */ /* 0x000fe4000fffe0ff */
[----:B------:R-:W-:Y:S01]  /*20a0*/  UIADD3 UR40, UPT, UPT, UR15, 0x8400, URZ ;  /* 0x000084000f287890 */ /* 0x000fe2000fffe0ff */
[----:B------:R1:W4:Y:S01]  /*20b0*/  SYNCS.PHASECHK.TRANS64.TRYWAIT P0, [UR8+0x50], R3 ;  /* 0x00005003ff0075a7 */ /* 0x0003220008001108 */
[----:B------:R-:W-:Y:S02]  /*20c0*/  UIMAD.WIDE.U32 UR8, UR35, UR16, URZ ;  /* 0x00000010230872a5 */ /* 0x000fe4000f8e00ff */
[----:B------:R-:W-:Y:S02]  /*20d0*/  UIADD3 UR28, UP0, UPT, UR48, 0x180, URZ ;  /* 0x00000180301c7890 */ /* 0x000fe4000ff1e0ff */
[----:B------:R-:W-:Y:S02]  /*20e0*/  USHF.R.U32.HI UR9, URZ, UR17, UR9 ;  /* 0x00000011ff097299 */ /* 0x000fe40008011609 */
[----:B------:R-:W-:Y:S02]  /*20f0*/  ULEA UR22, UR22, UR27, 0xc ;  /* 0x0000001b16167291 */ /* 0x000fe4000f8e60ff */
[----:B------:R-:W-:Y:S02]  /*2100*/  USEL UR9, UR35, UR9, !UP2 ;  /* 0x0000000923097287 */ /* 0x000fe4000d000000 */
[----:B------:R-:W-:Y:S02]  /*2110*/  UISETP.NE.AND UP2, UPT, UR19, 0x1, UPT ;  /* 0x000000011300788c */ /* 0x000fe4000bf45270 */
[----:B------:R-:W-:Y:S02]  /*2120*/  UIMAD.WIDE.U32 UR12, UR9, UR21, URZ ;  /* 0x00000015090c72a5 */ /* 0x000fe4000f8e00ff */
[----:B------:R-:W-:Y:S02]  /*2130*/  UIADD3 UR11, UPT, UPT, -UR9, URZ, URZ ;  /* 0x000000ff090b7290 */ /* 0x000fe4000fffe1ff */
[----:B------:R-:W-:Y:S02]  /*2140*/  USHF.R.U32.HI UR13, URZ, UR20, UR13 ;  /* 0x00000014ff0d7299 */ /* 0x000fe4000801160d */
[----:B------:R-:W-:Y:S02]  /*2150*/  UIMAD UR11, UR18, UR11, UR35 ;  /* 0x0000000b120b72a4 */ /* 0x000fe4000f8e0223 */
[----:B------:R-:W-:Y:S02]  /*2160*/  USEL UR13, UR9, UR13, !UP2 ;  /* 0x0000000d090d7287 */ /* 0x000fe4000d000000 */
[----:B------:R-:W-:Y:S02]  /*2170*/  UPRMT UR23, UR36, 0x40, UR31 ;  /* 0x0000004024177896 */ /* 0x000fe4000800001f */
[----:B------:R-:W-:Y:S01]  /*2180*/  UIADD3 UR8, UPT, UPT, -UR13, URZ, URZ ;  /* 0x000000ff0d087290 */ /* 0x000fe2000fffe1ff */
[----:B------:R-:W-:Y:S01]  /*2190*/  UMOV UR44, 0x0 ;  /* 0x00000000002c7882 */ /* 0x000fe20000000000 */
[----:B------:R-:W-:Y:S01]  /*21a0*/  UMOV UR45, 0x10000000 ;  /* 0x10000000002d7882 */ /* 0x000fe20000000000 */
[----:B------:R-:W-:Y:S01]  /*21b0*/  UIMAD UR11, UR11, UR6, UR4 ;  /* 0x000000060b0b72a4 */ /* 0x000fe2000f8e0204 */
[----:B------:R-:W-:Y:S01]  /*21c0*/  UTMALDG.2D.2CTA [UR32], [UR24], desc[UR44] ;  /* 0x00002c20180075b4 */ /* 0x000fe20008209000 */
[----:B------:R-:W-:Y:S02]  /*21d0*/  UIMAD UR9, UR19, UR8, UR9 ;  /* 0x00000008130972a4 */ /* 0x000fe4000f8e0209 */
[----:B------:R-:W-:Y:S01]  /*21e0*/  UIADD3.X UR29, UPT, UPT, URZ, UR49, URZ, UP0, !UPT ;  /* 0x00000031ff1d7290 */ /* 0x000fe200087fe4ff */
[----:B------:R-:W-:Y:S01]  /*21f0*/  UMOV UR41, UR33 ;  /* 0x0000002100297c82 */ /* 0x000fe20008000000 */
[----:B------:R-:W-:Y:S01]  /*2200*/  UMOV UR43, UR35 ;  /* 0x00000023002b7c82 */ /* 0x000fe20008000000 */
[----:B------:R-:W-:Y:S01]  /*2210*/  UIADD3 UR8, UPT, UPT, UR22, 0x2e400, URZ ;  /* 0x0002e40016087890 */ /* 0x000fe2000fffe0ff */
[----:B------:R-:W-:Y:S01]  /*2220*/  UTMALDG.2D.2CTA [UR40], [UR24], desc[UR44] ;  /* 0x00002c28180075b4 */ /* 0x000fe20008209000 */
[----:B------:R-:W-:Y:S02]  /*2230*/  UIMAD UR12, UR9, UR7, UR5 ;  /* 0x00000007090c72a4 */ /* 0x000fe4000f8e0205 */
[----:B------:R-:W-:Y:S01]  /*2240*/  UPRMT UR15, UR23, 0x5410, URZ ;  /* 0x00005410170f7896 */ /* 0x000fe200080000ff */
[----:B------:R-:W-:Y:S01]  /*2250*/  UMOV UR9, UR33 ;  /* 0x0000002100097c82 */ /* 0x000fe20008000000 */
[----:B------:R-:W-:Y:S01]  /*2260*/  UIADD3 UR14, UPT, UPT, UR14, 0x1, URZ ;  /* 0x000000010e0e7890 */ /* 0x000fe2000fffe0ff */
[----:B------:R-:W-:Y:S03]  /*2270*/  UMOV UR22, UR30 ;  /* 0x0000001e00167c82 */ /* 0x000fe60008000000 */
[----:B------:R-:W-:Y:S03]  /*2280*/  UISETP.NE.AND UP0, UPT, UR14, UR38, UPT ;  /* 0x000000260e00728c */ /* 0x000fe6000bf05270 */
[----:B------:R2:W-:Y:S02]  /*2290*/  UTMALDG.4D.IM2COL.2CTA [UR8], [UR28], UR15, desc[UR44] ;  /* 0x00002c081c0073b4 */ /* 0x0005e4000825900f */
[----:B--2---:R-:W-:Y:S04]  /*22a0*/  UMOV UR15, UR38 ;  /* 0x00000026000f7c82 */ /* 0x004fe80008000000 */
[----:B-1----:R-:W-:Y:S05]  /*22b0*/  BRA.U UP0, `(.L_x_29) ;  /* 0xfffffff900fc7547 */ /* 0x002fea000b83ffff */
.L_x_23:
[----:B------:R-:W-:Y:S01]  /*22c0*/  ULEA UR4, UR30, UR27, 0x3 ;  /* 0x0000001b1e047291 */ /* 0x000fe2000f8e18ff */
[----:B------:R-:W-:Y:S01]  /*22d0*/  MOV R0, UR26 ;  /* 0x0000001a00007c02 */ /* 0x000fe20008000f00 */
[----:B------:R-:W-:Y:S01]  /*22e0*/  @!P1 SYNCS.ARRIVE.TRANS64.A1T0 RZ, [UR27+0xd8], RZ ;  /* 0x0000d8ffffff99a7 */ /* 0x000fe2000810001b */
[----:B------:R-:W-:Y:S02]  /*22f0*/  UISETP.GT.AND UP0, UPT, UR57, UR56, UPT ;  /* 0x000000383900728c */ /* 0x000fe4000bf04270 */
[----:B------:R-:W-:-:S04]  /*2300*/  SHF.L.U32 R0, R0, 0x1f, RZ ;  /* 0x0000001f00007819 */ /* 0x000fc800000006ff */
[----:B---34-:R1:W3:Y:S03]  /*2310*/  SYNCS.PHASECHK.TRANS64.TRYWAIT P0, [UR4+0x50], R0 ;  /* 0x00005000ff0075a7 */ /* 0x0182e60008001104 */
[----:B------:R-:W-:Y:S05]  /*2320*/  BRA.U !UP0, `(.L_x_30) ;  /* 0x00000005083c7547 */ /* 0x000fea000b800000 */
[----:B------:R-:W4:Y:S01]  /*2330*/  LDCU.64 UR8, c[0x0][0x5b0] ;  /* 0x0000b600ff0877ac */ /* 0x000f220008000a00 */
[----:B------:R-:W4:Y:S01]  /*2340*/  LDCU.64 UR36, c[0x0][0x5d8] ;  /* 0x0000bb00ff2477ac */ /* 0x000f220008000a00 */
[----:B------:R-:W1:Y:S01]  /*2350*/  LDCU UR18, c[0x0][0x598] ;  /* 0x0000b300ff1277ac */ /* 0x000e620008000800 */
[----:B------:R-:W1:Y:S01]  /*2360*/  LDCU UR14, c[0x0][0x58c] ;  /* 0x0000b180ff0e77ac */ /* 0x000e620008000800 */
[----:B------:R-:W1:Y:S01]  /*2370*/  LDCU UR20, c[0x0][0x59c] ;  /* 0x0000b380ff1477ac */ /* 0x000e620008000800 */
[----:B------:R-:W1:Y:S01]  /*2380*/  LDCU UR19, c[0x0][0x5a0] ;  /* 0x0000b400ff1377ac */ /* 0x000e620008000800 */
[----:B----4-:R-:W-:Y:S01]  /*2390*/  UIMAD UR31, UR47, UR9, UR37 ;  /* 0x000000092f1f72a4 */ /* 0x010fe2000f8e0225 */
[----:B------:R-:W4:Y:S01]  /*23a0*/  LDCU.64 UR16, c[0x0][0x590] ;  /* 0x0000b200ff1077ac */ /* 0x000f220008000a00 */
[----:B------:R-:W1:Y:S01]  /*23b0*/  LDCU.64 UR6, c[0x0][0x5b8] ;  /* 0x0000b700ff0677ac */ /* 0x000e620008000a00 */
[----:B------:R-:W1:Y:S01]  /*23c0*/  LDCU.64 UR4, c[0x0][0x5d0] ;  /* 0x0000ba00ff0477ac */ /* 0x000e620008000a00 */
[----:B------:R-:W-:-:S02]  /*23d0*/  UIMAD UR36, UR52, UR8, UR36 ;  /* 0x00000008342472a4 */ /* 0x000fc4000f8e0224 */
[----:B------:R-:W-:Y:S02]  /*23e0*/  UIADD3 UR37, UPT, UPT, UR58, UR15, URZ ;  /* 0x0000000f3a257290 */ /* 0x000fe4000fffe0ff */
[----:B------:R-:W-:Y:S01]  /*23f0*/  UIADD3 UR42, UPT, UPT, UR34, 0x40, URZ ;  /* 0x00000040222a7890 */ /* 0x000fe2000fffe0ff */
[----:B------:R-:W-:-:S11]  /*2400*/  UMOV UR11, UR30 ;  /* 0x0000001e000b7c82 */ /* 0x000fd60008000000 */
.L_x_36:
[----:B------:R-:W-:Y:S01]  /*2410*/  @!P3 MOV R3, 0xa000 ;  /* 0x0000a0000003b802 */ /* 0x000fe20000000f00 */
[----:B------:R-:W-:Y:S01]  /*2420*/  ULEA UR21, UR11, UR27, 0x3 ;  /* 0x0000001b0b157291 */ /* 0x000fe2000f8e18ff */
[----:B--23--:R-:W-:Y:S11]  /*2430*/  @P0 BRA `(.L_x_31) ;  /* 0x0000000000100947 */ /* 0x00cff60003800000 */
[----:B-1----:R-:W-:Y:S04]  /*2440*/  MOV R0, UR26 ;  /* 0x0000001a00007c02 */ /* 0x002fe80008000f00 */
[----:B------:R-:W-:Y:S04]  /*2450*/  SHF.L.U32 R5, R0, 0x1f, RZ ;  /* 0x0000001f00057819 */ /* 0x000fe800000006ff */
[----:B------:R-:W1:Y:S02]  /*2460*/  SYNCS.PHASECHK.TRANS64.TRYWAIT P0, [UR21+0x50], R5 ;  /* 0x00005005ff0075a7 */ /* 0x000e640008001115 */
[----:B-1----:R-:W-:Y:S05]  /*2470*/  @!P0 BRA `(.L_x_32) ;  /* 0x0000006c00508947 */ /* 0x002fea0003800000 */
.L_x_31:
[----:B------:R3:W-:Y:S01]  /*2480*/  @!P3 SYNCS.ARRIVE.TRANS64 RZ, [UR21], R3 ;  /* 0x00000003ffffb9a7 */ /* 0x0007e20008000015 */
[----:B------:R-:W-:Y:S04]  /*2490*/  ULOP3.LUT UR8, UR46, 0x2, URZ, 0xfc, !UPT ;  /* 0x000000022e087892 */ /* 0x000fe8000f8efcff */
[----:B------:R-:W-:Y:S09]  /*24a0*/  UISETP.NE.AND UP0, UPT, UR8, 0x2, UPT ;  /* 0x000000020800788c */ /* 0x000ff2000bf05270 */
[----:B------:R-:W-:Y:S05]  /*24b0*/  BRA.U UP0, `(.L_x_33) ;  /* 0x0000000100047547 */ /* 0x000fea000b800000 */
[----:B-12-4-:R-:W-:Y:S05]  /*24c0*/  BPT.TRAP 0x1 ;  /* 0x000000040000795c */ /* 0x016fea0000300000 */
.L_x_33:
[----:B------:R-:W-:Y:S04]  /*24d0*/  BSSY.RECONVERGENT B0, `(.L_x_34) ;  /* 0x0000003000007945 */ /* 0x000fe80003800200 */
[----:B------:R-:W-:Y:S05]  /*24e0*/  @P2 BRA `(.L_x_35) ;  /* 0x0000000000042947 */ /* 0x000fea0003800000 */
[----:B-12-4-:R-:W-:Y:S05]  /*24f0*/  BPT.TRAP 0x1 ;  /* 0x000000040000795c */ /* 0x016fea0000300000 */
.L_x_35:
[----:B-12-4-:R-:W-:Y:S05]  /*2500*/  BSYNC.RECONVERGENT B0 ;  /* 0x0000000000007941 */ /* 0x016fea0003800200 */
.L_x_34:
[----:B------:R-:W-:Y:S02]  /*2510*/  UIADD3 UR8, UPT, UPT, UR11, 0x1, URZ ;  /* 0x000000010b087890 */ /* 0x000fe4000fffe0ff */
[----:B------:R-:W-:Y:S02]  /*2520*/  USHF.L.U32 UR35, UR15, 0x6, URZ ;  /* 0x000000060f237899 */ /* 0x000fe400080006ff */
[----:B------:R-:W-:Y:S02]  /*2530*/  UISETP.NE.AND UP0, UPT, UR8, 0xa, UPT ;  /* 0x0000000a0800788c */ /* 0x000fe4000bf05270 */
[----:B------:R-:W-:Y:S02]  /*2540*/  UIADD3 UR22, UP1, UPT, UR48, 0x80, URZ ;  /* 0x0000008030167890 */ /* 0x000fe4000ff3e0ff */
[----:B------:R-:W-:Y:S02]  /*2550*/  USEL UR9, URZ, 0x1, UP0 ;  /* 0x00000001ff097887 */ /* 0x000fe40008000000 */
[----:B------:R-:W-:Y:S02]  /*2560*/  USEL UR30, UR8, URZ, UP0 ;  /* 0x000000ff081e7287 */ /* 0x000fe40008000000 */
[----:B------:R-:W-:Y:S02]  /*2570*/  ULOP3.LUT UR26, UR26, UR9, URZ, 0x3c, !UPT ;  /* 0x000000091a1a7292 */ /* 0x000fe4000f8e3cff */
[----:B------:R-:W-:Y:S02]  /*2580*/  ULEA UR8, UR30, UR27, 0x3 ;  /* 0x0000001b1e087291 */ /* 0x000fe4000f8e18ff */
[----:B------:R-:W-:Y:S02]  /*2590*/  UISETP.NE.AND UP0, UPT, UR14, 0x1, UPT ;  /* 0x000000010e00788c */ /* 0x000fe4000bf05270 */
[----:B------:R-:W-:Y:S01]  /*25a0*/  ULEA UR24, UR11, UR27, 0xe ;  /* 0x0000001b0b187291 */ /* 0x000fe2000f8e70ff */
[----:B------:R-:W-:Y:S01]  /*25b0*/  MOV R0, UR26 ;  /* 0x0000001a00007c02 */ /* 0x000fe20008000f00 */
[----:B------:R-:W-:Y:S02]  /*25c0*/  UISETP.NE.AND UP2, UPT, UR18, 0x1, UPT ;  /* 0x000000011200788c */ /* 0x000fe4000bf45270 */
[----:B------:R-:W-:Y:S01]  /*25d0*/  ULOP3.LUT UR33, UR21, 0xfefffff8, URZ, 0xc0, !UPT ;  /* 0xfefffff815217892 */ /* 0x000fe2000f8ec0ff */
[----:B---3--:R-:W-:Y:S01]  /*25e0*/  SHF.L.U32 R3, R0, 0x1f, RZ ;  /* 0x0000001f00037819 */ /* 0x008fe200000006ff */
[----:B------:R-:W-:Y:S02]  /*25f0*/  UIADD3.X UR23, UPT, UPT, URZ, UR49, URZ, UP1, !UPT ;  /* 0x00000031ff177290 */ /* 0x000fe40008ffe4ff */
[----:B------:R-:W-:Y:S01]  /*2600*/  UIADD3 UR32, UPT, UPT, UR24, 0x6400, URZ ;  /* 0x0000640018207890 */ /* 0x000fe2000fffe0ff */
[----:B------:R1:W2:Y:S01]  /*2610*/  SYNCS.PHASECHK.TRANS64.TRYWAIT P0, [UR8+0x50], R3 ;  /* 0x00005003ff0075a7 */ /* 0x0002a20008001108 */
[----:B------:R-:W-:Y:S02]  /*2620*/  UIMAD.WIDE.U32 UR8, UR35, UR16, URZ ;  /* 0x00000010230872a5 */ /* 0x000fe4000f8e00ff */
[----:B------:R-:W-:Y:S02]  /*2630*/  ULEA UR25, UR11, UR27, 0xc ;  /* 0x0000001b0b197291 */ /* 0x000fe4000f8e60ff */
[----:B------:R-:W-:Y:S02]  /*2640*/  USHF.R.U32.HI UR9, URZ, UR17, UR9 ;  /* 0x00000011ff097299 */ /* 0x000fe40008011609 */
[----:B------:R-:W-:Y:S02]  /*2650*/  UIADD3 UR40, UPT, UPT, UR24, 0x8400, URZ ;  /* 0x0000840018287890 */ /* 0x000fe4000fffe0ff */
[----:B------:R-:W-:Y:S02]  /*2660*/  USEL UR9, UR35, UR9, !UP0 ;  /* 0x0000000923097287 */ /* 0x000fe4000c000000 */
[----:B------:R-:W-:Y:S02]  /*2670*/  UIADD3 UR28, UP0, UPT, UR48, 0x180, URZ ;  /* 0x00000180301c7890 */ /* 0x000fe4000ff1e0ff */
[----:B------:R-:W-:Y:S02]  /*2680*/  UIMAD.WIDE.U32 UR12, UR9, UR20, URZ ;  /* 0x00000014090c72a5 */ /* 0x000fe4000f8e00ff */
[----:B------:R-:W-:Y:S02]  /*2690*/  UIADD3 UR11, UPT, UPT, -UR9, URZ, URZ ;  /* 0x000000ff090b7290 */ /* 0x000fe4000fffe1ff */
[----:B------:R-:W-:Y:S02]  /*26a0*/  UPRMT UR21, UR36, 0x40, UR31 ;  /* 0x0000004024157896 */ /* 0x000fe4000800001f */
[----:B------:R-:W-:Y:S02]  /*26b0*/  UIMAD UR11, UR14, UR11, UR35 ;  /* 0x0000000b0e0b72a4 */ /* 0x000fe4000f8e0223 */
[----:B------:R-:W-:Y:S02]  /*26c0*/  UIADD3.X UR29, UPT, UPT, URZ, UR49, URZ, UP0, !UPT ;  /* 0x00000031ff1d7290 */ /* 0x000fe400087fe4ff */
[----:B------:R-:W-:Y:S02]  /*26d0*/  UIMAD UR11, UR11, UR6, UR4 ;  /* 0x000000060b0b72a4 */ /* 0x000fe4000f8e0204 */
[----:B------:R-:W-:Y:S01]  /*26e0*/  UPRMT UR21, UR21, 0x5410, URZ ;  /* 0x0000541015157896 */ /* 0x000fe200080000ff */
[----:B------:R-:W-:Y:S01]  /*26f0*/  UMOV UR8, UR13 ;  /* 0x0000000d00087c82 */ /* 0x000fe20008000000 */
[----:B------:R-:W-:Y:S01]  /*2700*/  UMOV UR44, 0x0 ;  /* 0x00000000002c7882 */ /* 0x000fe20000000000 */
[----:B------:R-:W-:Y:S01]  /*2710*/  USHF.R.U32.HI UR8, URZ, UR19, UR8 ;  /* 0x00000013ff087299 */ /* 0x000fe20008011608 */
[----:B------:R-:W-:Y:S01]  /*2720*/  UMOV UR45, 0x10000000 ;  /* 0x10000000002d7882 */ /* 0x000fe20000000000 */
[----:B------:R-:W-:Y:S01]  /*2730*/  UMOV UR41, UR33 ;  /* 0x0000002100297c82 */ /* 0x000fe20008000000 */
[----:B------:R-:W-:Y:S01]  /*2740*/  UTMALDG.2D.2CTA [UR32], [UR22], desc[UR44] ;  /* 0x00002c20160075b4 */ /* 0x000fe20008209000 */
[----:B------:R-:W-:Y:S01]  /*2750*/  USEL UR13, UR9, UR8, !UP2 ;  /* 0x00000008090d7287 */ /* 0x000fe2000d000000 */
[----:B------:R-:W-:Y:S01]  /*2760*/  UMOV UR43, UR35 ;  /* 0x00000023002b7c82 */ /* 0x000fe20008000000 */
[----:B------:R-:W-:Y:S02]  /*2770*/  UIADD3 UR15, UPT, UPT, UR15, 0x1, URZ ;  /* 0x000000010f0f7890 */ /* 0x000fe4000fffe0ff */
[----:B------:R-:W-:Y:S01]  /*2780*/  UIADD3 UR8, UPT, UPT, -UR13, URZ, URZ ;  /* 0x000000ff0d087290 */ /* 0x000fe2000fffe1ff */
[----:B------:R-:W-:Y:S01]  /*2790*/  UTMALDG.2D.2CTA [UR40], [UR22], desc[UR44] ;  /* 0x00002c28160075b4 */ /* 0x000fe20008209000 */
[----:B------:R-:W-:Y:S02]  /*27a0*/  UISETP.NE.AND UP0, UPT, UR15, UR37, UPT ;  /* 0x000000250f00728c */ /* 0x000fe4000bf05270 */
[----:B------:R-:W-:Y:S02]  /*27b0*/  UIMAD UR9, UR18, UR8, UR9 ;  /* 0x00000008120972a4 */ /* 0x000fe4000f8e0209 */
[----:B------:R-:W-:Y:S02]  /*27c0*/  UIADD3 UR8, UPT, UPT, UR25, 0x2e400, URZ ;  /* 0x0002e40019087890 */ /* 0x000fe4000fffe0ff */
[----:B------:R-:W-:Y:S03]  /*27d0*/  UIMAD UR12, UR9, UR7, UR5 ;  /* 0x00000007090c72a4 */ /* 0x000fe6000f8e0205 */
[----:B------:R-:W-:Y:S06]  /*27e0*/  UMOV UR9, UR33 ;  /* 0x0000002100097c82 */ /* 0x000fec0008000000 */
[----:B------:R3:W-:Y:S02]  /*27f0*/  UTMALDG.4D.IM2COL.2CTA [UR8], [UR28], UR21, desc[UR44] ;  /* 0x00002c081c0073b4 */ /* 0x0007e40008259015 */
[----:B---3--:R-:W-:Y:S01]  /*2800*/  UMOV UR11, UR30 ;  /* 0x0000001e000b7c82 */ /* 0x008fe20008000000 */
[----:B-1----:R-:W-:Y:S05]  /*2810*/  BRA.U UP0, `(.L_x_36) ;  /* 0xfffffff900fc7547 */ /* 0x002fea000b83ffff */
.L_x_30:
[----:B------:R-:W-:Y:S01]  /*2820*/  SHF.L.U32 R3, R2, 0x1f, RZ ;  /* 0x0000001f02037819 */ /* 0x000fe200000006ff */
[----:B------:R-:W-:-:S03]  /*2830*/  NOP ;  /* 0x0000000000007918 */ /* 0x000fc60000000000 */
[----:B--23--:R-:W2:Y:S02]  /*2840*/  SYNCS.PHASECHK.TRANS64.TRYWAIT P0, [UR27+0xe0], R3 ;  /* 0x0000e003ff0075a7 */ /* 0x00cea4000800111b */
[----:B--2---:R-:W-:Y:S05]  /*2850*/  @!P0 BRA `(.L_x_37) ;  /* 0x0000006800708947 */ /* 0x004fea0003800000 */
.L_x_136:
[----:B------:R-:W2:Y:S01]  /*2860*/  LDS.128 R4, [UR27+0x120] ;  /* 0x0001201bff047984 */ /* 0x000ea20008000c00 */
[----:B------:R-:W-:Y:S02]  /*2870*/  UIADD3 UR4, UPT, UPT, UR27, 0xe8, URZ ;  /* 0x000000e81b047890 */ /* 0x000fe4000fffe0ff */
[----:B------:R-:W-:Y:S01]  /*2880*/  UISETP.GE.AND UP0, UPT, UR39, 0x1, UPT ;  /* 0x000000012700788c */ /* 0x000fe2000bf06270 */
[----:B------:R-:W-:Y:S01]  /*2890*/  @!PT LDS RZ, [RZ] ;  /* 0x00000000fffff984 */ /* 0x000fe20000000800 */
[----:B------:R-:W-:Y:S01]  /*28a0*/  @!PT LDS RZ, [RZ] ;  /* 0x00000000fffff984 */ /* 0x000fe20000000800 */
[----:B------:R-:W-:Y:S01]  /*28b0*/  @!PT LDS RZ, [RZ] ;  /* 0x00000000fffff984 */ /* 0x000fe20000000800 */
[----:B------:R-:W-:Y:S01]  /*28c0*/  @!PT LDS RZ, [RZ] ;  /* 0x00000000fffff984 */ /* 0x000fe20000000800 */
[----:B------:R3:W-:Y:S06]  /*28d0*/  MEMBAR.ALL.CTA ;  /* 0x0000000000007992 */ /* 0x0007ec0000008000 */
[----:B---3--:R-:W3:Y:S01]  /*28e0*/  FENCE.VIEW.ASYNC.S ;  /* 0x00000000000073c6 */ /* 0x008ee20000000000 */
[----:B------:R-:W-:-:S09]  /*28f0*/  UPRMT UR4, URZ, 0x654, UR4 ;  /* 0x00000654ff047896 */ /* 0x000fd20008000004 */
[----:B---3--:R-:W-:Y:S01]  /*2900*/  SYNCS.ARRIVE.TRANS64.RED.A1T0 RZ, [UR4], RZ ;  /* 0x000000ffffff79a7 */ /* 0x008fe20008100404 */
[----:B--2---:R-:W-:-:S13]  /*2910*/  LOP3.LUT P0, RZ, R6, 0x1, RZ, 0xc0, !PT ;  /* 0x0000000106ff7812 */ /* 0x004fda000780c0ff */
[----:B------:R-:W-:Y:S01]  /*2920*/  VOTEU.ANY UP1, P0 ;  /* 0x0000000000ff7886 */ /* 0x000fe20000020100 */
[----:B------:R-:W-:-:S13]  /*2930*/  PLOP3.LUT P0, PT, PT, PT, UP1, 0x80, 0x8 ;  /* 0x000000000008781c */ /* 0x000fda0003f0f018 */
[----:B-1----:R-:W-:Y:S02]  /*2940*/  @P0 MOV R0, R4 ;  /* 0x0000000400000202 */ /* 0x002fe40000000f00 */
[----:B------:R-:W-:Y:S02]  /*2950*/  @P0 LOP3.LUT R4, R5, 0xffff, RZ, 0xc0, !PT ;  /* 0x0000ffff05040812 */ /* 0x000fe400078ec0ff */
[----:B------:R-:W-:Y:S02]  /*2960*/  @P0 R2UR UR6, R0 ;  /* 0x00000000000602ca */ /* 0x000fe400000e0000 */
[----:B------:R-:W-:-:S11]  /*2970*/  @P0 R2UR UR5, R4 ;  /* 0x00000000040502ca */ /* 0x000fd600000e0000 */
[----:B------:R-:W-:Y:S02]  /*2980*/  @UP1 UMOV UR51, UR6 ;  /* 0x0000000600331c82 */ /* 0x000fe40008000000 */
[----:B------:R-:W-:Y:S01]  /*2990*/  @UP1 UMOV UR50, UR5 ;  /* 0x0000000500321c82 */ /* 0x000fe20008000000 */
[----:B------:R-:W-:Y:S05]  /*29a0*/  BRA.U !UP0, `(.L_x_38) ;  /* 0x0000000108d47547 */ /* 0x000fea000b800000 */
[----:B------:R-:W1:Y:S01]  /*29b0*/  LDCU.128 UR16, c[0x0][0xb10] ;  /* 0x00016200ff1077ac */ /* 0x000e620008000c00 */
[----:B------:R-:W2:Y:S01]  /*29c0*/  LDCU UR21, c[0x0][0xb20] ;  /* 0x00016400ff1577ac */ /* 0x000ea20008000800 */
[----:B------:R-:W3:Y:S01]  /*29d0*/  LDCU UR20, c[0x0][0xb0c] ;  /* 0x00016180ff1477ac */ /* 0x000ee20008000800 */
[----:B------:R-:W4:Y:S01]  /*29e0*/  LDCU.64 UR12, c[0x0][0xb28] ;  /* 0x00016500ff0c77ac */ /* 0x000f220008000a00 */
[----:B------:R-:W-:Y:S02]  /*29f0*/  UISETP.NE.AND UP3, UPT, UR39, 0x1, UPT ;  /* 0x000000012700788c */ /* 0x000fe4000bf65270 */
[----:B-1----:R-:W-:Y:S02]  /*2a00*/  UIMAD.WIDE.U32 UR4, UR54, UR19, URZ ;  /* 0x00000013360472a5 */ /* 0x002fe4000f8e00ff */
[----:B------:R-:W-:Y:S02]  /*2a10*/  UIMAD.WIDE.U32 UR6, UR55, UR16, URZ ;  /* 0x00000010370672a5 */ /* 0x000fe4000f8e00ff */
[----:B------:R-:W-:-:S02]  /*2a20*/  UISETP.NE.AND UP0, UPT, UR18, 0x1, UPT ;  /* 0x000000011200788c */ /* 0x000fc4000bf05270 */
[----:B------:R-:W-:Y:S01]  /*2a30*/  UIMAD.WIDE.U32 UR14, UR50, UR19, URZ ;  /* 0x00000013320e72a5 */ /* 0x000fe2000f8e00ff */
[----:B------:R-:W-:Y:S01]  /*2a40*/  UMOV UR4, UR5 ;  /* 0x0000000500047c82 */ /* 0x000fe20008000000 */
[----:B---3--:R-:W-:Y:S02]  /*2a50*/  UISETP.NE.AND UP2, UPT, UR20, 0x1, UPT ;  /* 0x000000011400788c */ /* 0x008fe4000bf45270 */
[----:B--2---:R-:W-:Y:S02]  /*2a60*/  USHF.R.U32.HI UR5, URZ, UR21, UR4 ;  /* 0x00000015ff057299 */ /* 0x004fe40008011604 */
[----:B------:R-:W-:Y:S01]  /*2a70*/  UIMAD.WIDE.U32 UR10, UR51, UR16, URZ ;  /* 0x00000010330a72a5 */ /* 0x000fe2000f8e00ff */
[----:B------:R-:W-:Y:S01]  /*2a80*/  UMOV UR4, UR7 ;  /* 0x0000000700047c82 */ /* 0x000fe20008000000 */
[----:B------:R-:W-:Y:S02]  /*2a90*/  USEL UR5, UR54, UR5, !UP0 ;  /* 0x0000000536057287 */ /* 0x000fe4000c000000 */
[----:B------:R-:W-:-:S02]  /*2aa0*/  USHF.R.U32.HI UR4, URZ, UR17, UR4 ;  /* 0x00000011ff047299 */ /* 0x000fc40008011604 */
[----:B----4-:R-:W-:Y:S02]  /*2ab0*/  UIMAD.WIDE.U32 UR8, UR5, UR12, URZ ;  /* 0x0000000c050872a5 */ /* 0x010fe4000f8e00ff */
[----:B------:R-:W-:Y:S01]  /*2ac0*/  USEL UR6, UR55, UR4, !UP2 ;  /* 0x0000000437067287 */ /* 0x000fe2000d000000 */
[----:B------:R-:W-:Y:S02]  /*2ad0*/  UMOV UR10, UR11 ;  /* 0x0000000b000a7c82 */ /* 0x000fe40008000000 */
[----:B------:R-:W-:Y:S01]  /*2ae0*/  UMOV UR4, UR15 ;  /* 0x0000000f00047c82 */ /* 0x000fe20008000000 */
[----:B------:R-:W-:Y:S01]  /*2af0*/  UIMAD.WIDE.U32 UR14, UR6, UR12, URZ ;  /* 0x0000000c060e72a5 */ /* 0x000fe2000f8e00ff */
[----:B------:R-:W-:Y:S01]  /*2b00*/  UMOV UR8, UR9 ;  /* 0x0000000900087c82 */ /* 0x000fe20008000000 */
[----:B------:R-:W-:Y:S02]  /*2b10*/  USHF.R.U32.HI UR4, URZ, UR21, UR4 ;  /* 0x00000015ff047299 */ /* 0x000fe40008011604 */
[----:B------:R-:W-:-:S03]  /*2b20*/  @UP3 USHF.R.U32.HI UR5, URZ, UR13, UR8 ;  /* 0x0000000dff053299 */ /* 0x000fc60008011608 */
[----:B------:R-:W-:Y:S01]  /*2b30*/  UMOV UR7, UR15 ;  /* 0x0000000f00077c82 */ /* 0x000fe20008000000 */
[----:B------:R-:W-:Y:S02]  /*2b40*/  USHF.R.U32.HI UR17, URZ, UR17, UR10 ;  /* 0x00000011ff117299 */ /* 0x000fe4000801160a */
[----:B------:R-:W-:Y:S02]  /*2b50*/  @UP3 USHF.R.U32.HI UR6, URZ, UR13, UR7 ;  /* 0x0000000dff063299 */ /* 0x000fe40008011607 */
[----:B------:R-:W-:Y:S02]  /*2b60*/  USEL UR4, UR50, UR4, !UP0 ;  /* 0x0000000432047287 */ /* 0x000fe4000c000000 */
[----:B------:R-:W-:Y:S02]  /*2b70*/  UIMAD UR7, UR39, UR5, URZ ;  /* 0x00000005270772a4 */ /* 0x000fe4000f8e02ff */
[----:B------:R-:W-:Y:S02]  /*2b80*/  USEL UR5, UR51, UR17, !UP2 ;  /* 0x0000001133057287 */ /* 0x000fe4000d000000 */
[----:B------:R-:W-:-:S02]  /*2b90*/  UIMAD UR10, UR39, UR6, URZ ;  /* 0x00000006270a72a4 */ /* 0x000fc4000f8e02ff */
[----:B------:R-:W-:Y:S02]  /*2ba0*/  UISETP.GE.AND UP0, UPT, UR4, UR7, UPT ;  /* 0x000000070400728c */ /* 0x000fe4000bf06270 */
[----:B------:R-:W-:Y:S02]  /*2bb0*/  UIMAD.WIDE.U32 UR8, UR4, UR12, URZ ;  /* 0x0000000c040872a5 */ /* 0x000fe4000f8e00ff */
[----:B------:R-:W-:Y:S02]  /*2bc0*/  UISETP.GE.OR UP0, UPT, UR5, UR10, UP0 ;  /* 0x0000000a0500728c */ /* 0x000fe40008706670 */
[----:B------:R-:W-:-:S03]  /*2bd0*/  UIMAD.WIDE.U32 UR10, UR5, UR12, URZ ;  /* 0x0000000c050a72a5 */ /* 0x000fc6000f8e00ff */
[----:B------:R-:W-:Y:S01]  /*2be0*/  UMOV UR7, UR9 ;  /* 0x0000000900077c82 */ /* 0x000fe20008000000 */
[----:B------:R-:W-:Y:S02]  /*2bf0*/  UIADD3 UR9, UPT, UPT, -UR4, URZ, URZ ;  /* 0x000000ff04097290 */ /* 0x000fe4000fffe1ff */
[----:B------:R-:W-:Y:S02]  /*2c00*/  USHF.R.U32.HI UR7, URZ, UR13, UR7 ;  /* 0x0000000dff077299 */ /* 0x000fe40008011607 */
[----:B------:R-:W-:Y:S02]  /*2c10*/  UIMAD UR10, UR18, UR9, UR50 ;  /* 0x00000009120a72a4 */ /* 0x000fe4000f8e0232 */
[----:B------:R-:W-:Y:S01]  /*2c20*/  USEL UR7, UR4, UR7, !UP3 ;  /* 0x0000000704077287 */ /* 0x000fe2000d800000 */
[----:B------:R-:W-:Y:S01]  /*2c30*/  @!UP0 UMOV UR8, UR11 ;  /* 0x0000000b00088c82 */ /* 0x000fe20008000000 */
[----:B------:R-:W-:Y:S02]  /*2c40*/  UIADD3 UR11, UPT, UPT, -UR5, URZ, URZ ;  /* 0x000000ff050b7290 */ /* 0x000fe4000fffe1ff */
[----:B------:R-:W-:-:S02]  /*2c50*/  @!UP0 USHF.R.U32.HI UR8, URZ, UR13, UR8 ;  /* 0x0000000dff088299 */ /* 0x000fc40008011608 */
[----:B------:R-:W-:Y:S02]  /*2c60*/  UIADD3 UR9, UPT, UPT, -UR7, URZ, URZ ;  /* 0x000000ff07097290 */ /* 0x000fe4000fffe1ff */
[----:B------:R-:W-:Y:S02]  /*2c70*/  @!UP0 USEL UR8, UR5, UR8, !UP3 ;  /* 0x0000000805088287 */ /* 0x000fe4000d800000 */
[----:B------:R-:W-:Y:S02]  /*2c80*/  UIMAD UR9, UR39, UR9, UR4 ;  /* 0x00000009270972a4 */ /* 0x000fe4000f8e0204 */
[----:B------:R-:W-:Y:S02]  /*2c90*/  @!UP0 UIADD3 UR7, UPT, UPT, UR7, -UR8, URZ ;  /* 0x8000000807078290 */ /* 0x000fe4000fffe0ff */
[----:B------:R-:W-:Y:S02]  /*2ca0*/  @!UP0 UIMAD UR8, UR9, UR6, UR8 ;  /* 0x00000006090882a4 */ /* 0x000fe4000f8e0208 */
[----:B------:R-:W-:-:S02]  /*2cb0*/  @!UP0 UIMAD UR4, UR39, UR7, UR5 ;  /* 0x00000007270482a4 */ /* 0x000fc4000f8e0205 */
[----:B------:R-:W-:Y:S02]  /*2cc0*/  UIMAD UR6, UR20, UR11, UR51 ;  /* 0x0000000b140672a4 */ /* 0x000fe4000f8e0233 */
[----:B------:R-:W-:Y:S01]  /*2cd0*/  UIMAD UR50, UR4, UR18, UR10 ;  /* 0x00000012043272a4 */ /* 0x000fe2000f8e020a */
[----:B------:R-:W-:Y:S02]  /*2ce0*/  @!UP0 UMOV UR5, UR8 ;  /* 0x0000000800058c82 */ /* 0x000fe40008000000 */
[----:B------:R-:W-:-:S12]  /*2cf0*/  UIMAD UR51, UR5, UR20, UR6 ;  /* 0x00000014053372a4 */ /* 0x000fd8000f8e0206 */
.L_x_38:
[----:B------:R-:W1:Y:S02]  /*2d00*/  LDCU UR4, c[0x0][0xb30] ;  /* 0x00016600ff0477ac */ /* 0x000e640008000800 */
[----:B-1----:R-:W-:-:S09]  /*2d10*/  UISETP.NE.AND UP0, UPT, UR4, 0x1, UPT ;  /* 0x000000010400788c */ /* 0x002fd2000bf05270 */
[----:B------:R-:W-:Y:S05]  /*2d20*/  BRA.U UP0, `(.L_x_39) ;  /* 0x0000000100447547 */ /* 0x000fea000b800000 */
[----:B------:R-:W1:Y:S01]  /*2d30*/  LDCU.128 UR8, c[0x0][0xb10] ;  /* 0x00016200ff0877ac */ /* 0x000e620008000c00 */
[----:B------:R-:W2:Y:S01]  /*2d40*/  LDCU UR12, c[0x0][0xb0c] ;  /* 0x00016180ff0c77ac */ /* 0x000ea20008000800 */
[----:B------:R-:W3:Y:S01]  /*2d50*/  LDCU UR13, c[0x0][0xb20] ;  /* 0x00016400ff0d77ac */ /* 0x000ee20008000800 */
[----:B-1----:R-:W-:Y:S02]  /*2d60*/  UIMAD.WIDE.U32 UR6, UR51, UR8, URZ ;  /* 0x00000008330672a5 */ /* 0x002fe4000f8e00ff */
[----:B------:R-:W-:Y:S02]  /*2d70*/  UIMAD.WIDE.U32 UR4, UR50, UR11, URZ ;  /* 0x0000000b320472a5 */ /* 0x000fe4000f8e00ff */
[----:B--2---:R-:W-:Y:S02]  /*2d80*/  UISETP.NE.AND UP2, UPT, UR12, 0x1, UPT ;  /* 0x000000010c00788c */ /* 0x004fe4000bf45270 */
[----:B------:R-:W-:Y:S01]  /*2d90*/  UISETP.NE.AND UP0, UPT, UR10, 0x1, UPT ;  /* 0x000000010a00788c */ /* 0x000fe2000bf05270 */
[----:B------:R-:W-:-:S02]  /*2da0*/  UMOV UR6, UR7 ;  /* 0x0000000700067c82 */ /* 0x000fc40008000000 */
[----:B------:R-:W-:Y:S01]  /*2db0*/  UMOV UR4, UR5 ;  /* 0x0000000500047c82 */ /* 0x000fe20008000000 */
[----:B------:R-:W-:Y:S02]  /*2dc0*/  USHF.R.U32.HI UR6, URZ, UR9, UR6 ;  /* 0x00000009ff067299 */ /* 0x000fe40008011606 */
[----:B---3--:R-:W-:Y:S02]  /*2dd0*/  USHF.R.U32.HI UR4, URZ, UR13, UR4 ;  /* 0x0000000dff047299 */ /* 0x008fe40008011604 */
[----:B------:R-:W-:Y:S02]  /*2de0*/  USEL UR5, UR51, UR6, !UP2 ;  /* 0x0000000633057287 */ /* 0x000fe4000d000000 */
[----:B------:R-:W-:-:S04]  /*2df0*/  USEL UR4, UR50, UR4, !UP0 ;  /* 0x0000000432047287 */ /* 0x000fc8000c000000 */
[----:B------:R-:W-:Y:S02]  /*2e00*/  UIADD3 UR6, UPT, UPT, UR5, -UR4, URZ ;  /* 0x8000000405067290 */ /* 0x000fe4000fffe0ff */
[----:B------:R-:W-:Y:S02]  /*2e10*/  UIADD3 UR4, UPT, UPT, -UR5, UR4, URZ ;  /* 0x0000000405047290 */ /* 0x000fe4000fffe1ff */
[----:B------:R-:W-:Y:S02]  /*2e20*/  UIMAD UR50, UR6, UR10, UR50 ;  /* 0x0000000a063272a4 */ /* 0x000fe4000f8e0232 */
[----:B------:R-:W-:-:S12]  /*2e30*/  UIMAD UR51, UR4, UR12, UR51 ;  /* 0x0000000c043372a4 */ /* 0x000fd8000f8e0233 */
.L_x_39:
[----:B------:R-:W-:Y:S02]  /*2e40*/  R2UR UR5, R96 ;  /* 0x00000000600572ca */ /* 0x000fe400000e0000 */
[----:B------:R-:W-:Y:S02]  /*2e50*/  R2UR UR4, R95 ;  /* 0x000000005f0472ca */ /* 0x000fe400000e0000 */
[----:B------:R-:W-:Y:S02]  /*2e60*/  PLOP3.LUT P1, PT, PT, PT, PT, 0x80, 0x8 ;  /* 0x000000000008781c */ /* 0x000fe40003f2f070 */
[----:B------:R-:W-:-:S07]  /*2e70*/  LOP3.LUT R2, R2, 0x1, RZ, 0x3c, !PT ;  /* 0x0000000102027812 */ /* 0x000fce00078e3cff */
[----:B------:R-:W-:Y:S02]  /*2e80*/  UIADD3 UR28, UPT, UPT, UR51, UR5, URZ ;  /* 0x00000005331c7290 */ /* 0x000fe4000fffe0ff */
[----:B------:R-:W-:Y:S01]  /*2e90*/  UIADD3 UR23, UPT, UPT, UR50, UR4, URZ ;  /* 0x0000000432177290 */ /* 0x000fe2000fffe0ff */
[----:B------:R-:W-:Y:S11]  /*2ea0*/  BRA.U UP1, `(.L_x_40) ;  /* 0xffffffe901787547 */ /* 0x000ff6000b83ffff */
[----:B------:R-:W-:Y:S01]  /*2eb0*/  UIADD3 UR27, UPT, UPT, UR27, 0x50, URZ ;  /* 0x000000501b1b7890 */ /* 0x000fe2000fffe0ff */
[----:B------:R-:W-:-:S03]  /*2ec0*/  MOV R3, UR26 ;  /* 0x0000001a00037c02 */ /* 0x000fc60008000f00 */
[----:B------:R-:W-:Y:S01]  /*2ed0*/  ULEA UR4, UR30, UR27, 0x3 ;  /* 0x0000001b1e047291 */ /* 0x000fe2000f8e18ff */
[----:B------:R-:W-:-:S08]  /*2ee0*/  SHF.L.U32 R3, R3, 0x1f, RZ ;  /* 0x0000001f03037819 */ /* 0x000fd000000006ff */
[----:B------:R-:W1:Y:S02]  /*2ef0*/  SYNCS.PHASECHK.TRANS64.TRYWAIT P0, [UR4], R3 ;  /* 0x00000003ff0075a7 */ /* 0x000e640008001104 */
[----:B-1----:R-:W-:Y:S05]  /*2f00*/  @!P0 BRA `(.L_x_41) ;  /* 0x0000006000dc8947 */ /* 0x002fea0003800000 */
.L_x_138:
[----:B------:R-:W-:-:S04]  /*2f10*/  UIADD3 UR4, UPT, UPT, UR30, 0x1, URZ ;  /* 0x000000011e047890 */ /* 0x000fc8000fffe0ff */
[----:B------:R-:W-:-:S04]  /*2f20*/  UISETP.NE.AND UP0, UPT, UR4, 0xa, UPT ;  /* 0x0000000a0400788c */ /* 0x000fc8000bf05270 */
[----:B------:R-:W-:Y:S02]  /*2f30*/  USEL UR5, URZ, 0x1, UP0 ;  /* 0x00000001ff057887 */ /* 0x000fe40008000000 */
[----:B------:R-:W-:Y:S02]  /*2f40*/  USEL UR4, UR4, URZ, UP0 ;  /* 0x000000ff04047287 */ /* 0x000fe40008000000 */
[----:B------:R-:W-:Y:S02]  /*2f50*/  ULOP3.LUT UR6, UR26, UR5, URZ, 0x3c, !UPT ;  /* 0x000000051a067292 */ /* 0x000fe4000f8e3cff */
[----:B------:R-:W-:-:S04]  /*2f60*/  ULEA UR5, UR4, UR27, 0x3 ;  /* 0x0000001b04057291 */ /* 0x000fc8000f8e18ff */
[----:B-1----:R-:W-:-:S04]  /*2f70*/  MOV R3, UR6 ;  /* 0x0000000600037c02 */ /* 0x002fc80008000f00 */
[----:B------:R-:W-:-:S04]  /*2f80*/  SHF.L.U32 R3, R3, 0x1f, RZ ;  /* 0x0000001f03037819 */ /* 0x000fc800000006ff */
[----:B------:R-:W1:Y:S02]  /*2f90*/  SYNCS.PHASECHK.TRANS64.TRYWAIT P0, [UR5], R3 ;  /* 0x00000003ff0075a7 */ /* 0x000e640008001105 */
[----:B-1----:R-:W-:Y:S05]  /*2fa0*/  @!P0 BRA `(.L_x_42) ;  /* 0x0000006000cc8947 */ /* 0x002fea0003800000 */
.L_x_140:
        /* <DEDUP_REMOVED lines=10> */
.L_x_142:
        /* <DEDUP_REMOVED lines=10> */
.L_x_144:
        /* <DEDUP_REMOVED lines=10> */
.L_x_146:
        /* <DEDUP_REMOVED lines=10> */
.L_x_148:
        /* <DEDUP_REMOVED lines=10> */
.L_x_150:
        /* <DEDUP_REMOVED lines=10> */
.L_x_152:
        /* <DEDUP_REMOVED lines=10> */
.L_x_154:
[----:B------:R-:W-:-:S04]  /*3410*/  UIADD3 UR4, UPT, UPT, UR4, 0x1, URZ ;  /* 0x0000000104047890 */ /* 0x000fc8000fffe0ff */
[----:B------:R-:W-:-:S04]  /*3420*/  UISETP.NE.AND UP0, UPT, UR4, 0xa, UPT ;  /* 0x0000000a0400788c */ /* 0x000fc8000bf05270 */
[----:B------:R-:W-:Y:S02]  /*3430*/  USEL UR5, URZ, 0x1, UP0 ;  /* 0x00000001ff057887 */ /* 0x000fe40008000000 */
[----:B------:R-:W-:Y:S02]  /*3440*/  USEL UR4, UR4, URZ, UP0 ;  /* 0x000000ff04047287 */ /* 0x000fe40008000000 */
[----:B------:R-:W-:Y:S02]  /*3450*/  ULOP3.LUT UR5, UR6, UR5, URZ, 0x3c, !UPT ;  /* 0x0000000506057292 */ /* 0x000fe4000f8e3cff */
[----:B------:R-:W-:-:S04]  /*3460*/  ULEA UR4, UR4, UR27, 0x3 ;  /* 0x0000001b04047291 */ /* 0x000fc8000f8e18ff */
[----:B------:R-:W-:Y:S02]  /*3470*/  IMAD.U32 R2, RZ, RZ, UR5 ;  /* 0x00000005ff027e24 */ /* 0x000fe4000f8e00ff */
[----:B-1----:R-:W-:-:S03]  /*3480*/  MOV R0, UR4 ;  /* 0x0000000400007c02 */ /* 0x002fc60008000f00 */
[----:B------:R-:W-:-:S07]  /*3490*/  SHF.L.U32 R3, R2, 0x1f, RZ ;  /* 0x0000001f02037819 */ /* 0x000fce00000006ff */
.L_x_50:
[----:B-1----:R1:W2:Y:S02]  /*34a0*/  SYNCS.PHASECHK.TRANS64.TRYWAIT P0, [R0+URZ], R3 ;  /* 0x00000003000075a7 */ /* 0x0022a400080011ff */
[----:B--2---:R-:W-:Y:S05]  /*34b0*/  @!P0 NANOSLEEP.SYNCS 0x989680 ;  /* 0x009896800000895d */ /* 0x004fea0003900000 */
[----:B------:R-:W2:Y:S02]  /*34c0*/  @!P0 SYNCS.PHASECHK.TRANS64 P0, [R0+URZ], R3 ;  /* 0x00000003000085a7 */ /* 0x000ea400080010ff */
[----:B--2---:R-:W-:Y:S05]  /*34d0*/  @P0 EXIT ;  /* 0x000000000000094d */ /* 0x004fea0003800000 */
[----:B------:R-:W-:Y:S05]  /*34e0*/  BRA `(.L_x_50) ;  /* 0xfffffffc00ec7947 */ /* 0x000fea000383ffff */
.L_x_22:
[----:B------:R-:W2:Y:S02]  /*34f0*/  S2UR UR4, SR_CgaCtaId ;  /* 0x00000000000479c3 */ /* 0x000ea40000008800 */
[----:B--2---:R-:W-:-:S04]  /*3500*/  UISETP.NE.AND UP0, UPT, UR4, URZ, UPT ;  /* 0x000000ff0400728c */ /* 0x004fc8000bf05270 */
[----:B------:R-:W-:-:S09]  /*3510*/  UISETP.NE.OR UP0, UPT, UR18, 0x1, UP0 ;  /* 0x000000011200788c */ /* 0x000fd20008705670 */
[----:B------:R-:W-:Y:S05]  /*3520*/  BRA.U UP0, `(.L_x_51) ;  /* 0x0000000100b47547 */ /* 0x000fea000b800000 */
[----:B------:R-:W2:Y:S01]  /*3530*/  S2UR UR5, SR_CgaCtaId ;  /* 0x00000000000579c3 */ /* 0x000ea20000008800 */
[----:B------:R-:W-:Y:S01]  /*3540*/  UMOV UR4, 0x400 ;  /* 0x0000040000047882 */ /* 0x000fe20000000000 */
[----:B------:R-:W-:Y:S01]  /*3550*/  HFMA2 R2, -RZ, RZ, 0, 5.9604644775390625e-08 ;  /* 0x00000001ff027431 */ /* 0x000fe200000001ff */
[----:B------:R-:W-:Y:S01]  /*3560*/  ISETP.GE.U32.AND P0, PT, R3, 0x2, PT ;  /* 0x000000020300780c */ /* 0x000fe20003f06070 */
[----:B------:R-:W-:Y:S01]  /*3570*/  IMAD.MOV.U32 R8, RZ, RZ, RZ ;  /* 0x000000ffff087224 */ /* 0x000fe200078e00ff */
[----:B--2---:R-:W-:-:S04]  /*3580*/  ULEA UR4, UR5, UR4, 0x18 ;  /* 0x0000000405047291 */ /* 0x004fc8000f8ec0ff */
[----:B------:R-:W-:Y:S02]  /*3590*/  UIADD3 UR5, UPT, UPT, UR4, 0xe8, URZ ;  /* 0x000000e804057890 */ /* 0x000fe4000fffe0ff */
[----:B------:R-:W-:Y:S02]  /*35a0*/  UIADD3 UR8, UPT, UPT, UR4, 0xe0, URZ ;  /* 0x000000e004087890 */ /* 0x000fe4000fffe0ff */
[----:B------:R-:W-:-:S12]  /*35b0*/  UPRMT UR5, URZ, 0x654, UR5 ;  /* 0x00000654ff057896 */ /* 0x000fd80008000005 */
.L_x_54:
[----:B------:R-:W-:Y:S01]  /*35c0*/  SHF.L.U32 R7, R2, 0x1f, RZ ;  /* 0x0000001f02077819 */ /* 0x000fe200000006ff */
[----:B------:R-:W-:Y:S02]  /*35d0*/  IMAD.U32 R4, RZ, RZ, UR8 ;  /* 0x00000008ff047e24 */ /* 0x000fe4000f8e00ff */
[----:B------:R-:W-:Y:S01]  /*35e0*/  @!P0 IMAD.MOV.U32 R5, RZ, RZ, 0x10 ;  /* 0x00000010ff058424 */ /* 0x000fe200078e00ff */
[----:B------:R-:W2:Y:S02]  /*35f0*/  SYNCS.PHASECHK.TRANS64.TRYWAIT P1, [UR4+0xe8], R7 ;  /* 0x0000e807ff0075a7 */ /* 0x000ea40008021104 */
[----:B------:R-:W-:-:S04]  /*3600*/  PRMT R9, R3, 0x654, R4 ;  /* 0x0000065403097816 */ /* 0x000fc80000000004 */
[----:B------:R-:W-:Y:S01]  /*3610*/  SEL R0, R9, R0, !P0 ;  /* 0x0000000009007207 */ /* 0x000fe20004000000 */
[----:B--2---:R-:W-:Y:S06]  /*3620*/  @!P1 BRA `(.L_x_52) ;  /* 0x0000005c00ec9947 */ /* 0x004fec0003800000 */
.L_x_156:
[----:B------:R-:W-:Y:S01]  /*3630*/  UIADD3 UR6, UPT, UPT, UR4, 0x120, URZ ;  /* 0x0000012004067890 */ /* 0x000fe2000fffe0ff */
[----:B------:R3:W-:Y:S01]  /*3640*/  @!P0 SYNCS.ARRIVE.TRANS64.RED RZ, [R0+URZ], R5 ;  /* 0x0000000500ff89a7 */ /* 0x0007e200080004ff */
[----:B------:R-:W-:Y:S01]  /*3650*/  UIADD3 UR7, UPT, UPT, UR4, 0xe0, URZ ;  /* 0x000000e004077890 */ /* 0x000fe2000fffe0ff */
[----:B------:R-:W-:-:S08]  /*3660*/  LOP3.LUT R2, R2, 0x1, RZ, 0x3c, !PT ;  /* 0x0000000102027812 */ /* 0x000fd000078e3cff */
[----:B------:R-:W-:Y:S06]  /*3670*/  UGETNEXTWORKID.BROADCAST [UR6], [UR7] ;  /* 0x00000000060073ca */ /* 0x000fec0008000100 */
[----:B---3--:R-:W-:-:S04]  /*3680*/  SHF.L.U32 R5, R8, 0x1f, RZ ;  /* 0x0000001f08057819 */ /* 0x008fc800000006ff */
[----:B------:R-:W3:Y:S02]  /*3690*/  SYNCS.PHASECHK.TRANS64.TRYWAIT P1, [UR4+0xe0], R5 ;  /* 0x0000e005ff0075a7 */ /* 0x000ee40008021104 */
[----:B---3--:R-:W-:Y:S05]  /*36a0*/  @!P1 BRA `(.L_x_53) ;  /* 0x0000005c00e49947 */ /* 0x008fea0003800000 */
.L_x_158:
[----:B--2---:R-:W2:Y:S01]  /*36b0*/  LDS.128 R4, [UR4+0x120] ;  /* 0x00012004ff047984 */ /* 0x004ea20008000c00 */
[----:B------:R-:W-:Y:S01]  /*36c0*/  LOP3.LUT R8, R8, 0x1, RZ, 0x3c, !PT ;  /* 0x0000000108087812 */ /* 0x000fe200078e3cff */
[----:B------:R-:W-:Y:S01]  /*36d0*/  @!PT LDS RZ, [RZ] ;  /* 0x00000000fffff984 */ /* 0x000fe20000000800 */
[----:B------:R-:W-:Y:S01]  /*36e0*/  @!PT LDS RZ, [RZ] ;  /* 0x00000000fffff984 */ /* 0x000fe20000000800 */
[----:B------:R-:W-:Y:S01]  /*36f0*/  @!PT LDS RZ, [RZ] ;  /* 0x00000000fffff984 */ /* 0x000fe20000000800 */
[----:B------:R-:W-:Y:S01]  /*3700*/  @!PT LDS RZ, [RZ] ;  /* 0x00000000fffff984 */ /* 0x000fe20000000800 */
[----:B------:R3:W-:Y:S06]  /*3710*/  MEMBAR.ALL.CTA ;  /* 0x0000000000007992 */ /* 0x0007ec0000008000 */
[----:B---3--:R-:W3:Y:S02]  /*3720*/  FENCE.VIEW.ASYNC.S ;  /* 0x00000000000073c6 */ /* 0x008ee40000000000 */
[----:B---3--:R-:W-:Y:S01]  /*3730*/  SYNCS.ARRIVE.TRANS64.RED.A1T0 RZ, [UR5], RZ ;  /* 0x000000ffffff79a7 */ /* 0x008fe20008100405 */
[----:B--2---:R-:W-:-:S13]  /*3740*/  LOP3.LUT P1, RZ, R6, 0x1, RZ, 0xc0, !PT ;  /* 0x0000000106ff7812 */ /* 0x004fda000782c0ff */
[----:B------:R-:W-:Y:S05]  /*3750*/  @P1 BRA `(.L_x_54) ;  /* 0xfffffffc00981947 */ /* 0x000fea000383ffff */
[----:B------:R-:W-:-:S04]  /*3760*/  SHF.L.U32 R0, R2, 0x1f, RZ ;  /* 0x0000001f02007819 */ /* 0x000fc800000006ff */
[----:B------:R-:W2:Y:S02]  /*3770*/  SYNCS.PHASECHK.TRANS64 P0, [UR4+0xe8], R0 ;  /* 0x0000e800ff0075a7 */ /* 0x000ea40008001004 */
[----:B-12---:R-:W-:Y:S05]  /*3780*/  @P0 EXIT ;  /* 0x000000000000094d */ /* 0x006fea0003800000 */
[----:B------:R-:W-:-:S07]  /*3790*/  MOV R0, UR4 ;  /* 0x0000000400007c02 */ /* 0x000fce0008000f00 */
.L_x_55:
[----:B-1----:R-:W-:-:S04]  /*37a0*/  SHF.L.U32 R3, R2, 0x1f, RZ ;  /* 0x0000001f02037819 */ /* 0x002fc800000006ff */
[----:B------:R1:W2:Y:S03]  /*37b0*/  SYNCS.PHASECHK.TRANS64.TRYWAIT P0, [R0+URZ+0xe8], R3 ;  /* 0x0000e803000075a7 */ /* 0x0002a600080011ff */
[----:B--2---:R-:W-:Y:S05]  /*37c0*/  @!P0 NANOSLEEP.SYNCS 0x989680 ;  /* 0x009896800000895d */ /* 0x004fea0003900000 */
[----:B------:R-:W2:Y:S02]  /*37d0*/  @!P0 SYNCS.PHASECHK.TRANS64 P0, [R0+URZ+0xe8], R3 ;  /* 0x0000e803000085a7 */ /* 0x000ea400080010ff */
[----:B--2---:R-:W-:Y:S05]  /*37e0*/  @P0 EXIT ;  /* 0x000000000000094d */ /* 0x004fea0003800000 */
[----:B------:R-:W-:Y:S05]  /*37f0*/  BRA `(.L_x_55) ;  /* 0xfffffffc00e87947 */ /* 0x000fea000383ffff */
.L_x_51:
[----:B------:R-:W-:Y:S05]  /*3800*/  BRA.U UP4, `(.L_x_56) ;  /* 0x0000001104a07547 */ /* 0x000fea000b800000 */
[----:B------:R-:W2:Y:S01]  /*3810*/  S2UR UR4, SR_CgaCtaId ;  /* 0x00000000000479c3 */ /* 0x000ea20000008800 */
[----:B------:R-:W-:Y:S01]  /*3820*/  UMOV UR5, 0x40 ;  /* 0x0000004000057882 */ /* 0x000fe20000000000 */
[----:B------:R-:W-:Y:S01]  /*3830*/  NOP ;  /* 0x0000000000007918 */ /* 0x000fe20000000000 */
[----:B------:R-:W-:Y:S01]  /*3840*/  UMOV UR6, 0x400 ;  /* 0x0000040000067882 */ /* 0x000fe20000000000 */
[----:B--2---:R-:W-:Y:S02]  /*3850*/  ULEA UR5, UR4, UR5, 0x18 ;  /* 0x0000000504057291 */ /* 0x004fe4000f8ec0ff */
[----:B------:R-:W-:-:S07]  /*3860*/  ULEA UR6, UR4, UR6, 0x18 ;  /* 0x0000000604067291 */ /* 0x000fce000f8ec0ff */
[----:B------:R-:W2:Y:S02]  /*3870*/  LDS.U8 R3, [UR5+0x1c] ;  /* 0x00001c05ff037984 */ /* 0x000ea40008000000 */
[----:B--2---:R-:W-:-:S13]  /*3880*/  ISETP.NE.AND P0, PT, R3, RZ, PT ;  /* 0x000000ff0300720c */ /* 0x004fda0003f05270 */
[----:B------:R-:W-:Y:S05]  /*3890*/  @P0 BRA `(.L_x_57) ;  /* 0x0000000400080947 */ /* 0x000fea0003800000 */
[----:B------:R-:W-:Y:S02]  /*38a0*/  UISETP.NE.U32.AND UP1, UPT, UR41, 0x1, UPT ;  /* 0x000000012900788c */ /* 0x000fe4000bf25070 */
[----:B------:R-:W-:-:S07]  /*38b0*/  UIADD3 UR7, UPT, UPT, UR5, 0x8, URZ ;  /* 0x0000000805077890 */ /* 0x000fce000fffe0ff */
[----:B------:R-:W-:Y:S05]  /*38c0*/  BRA.U !UP1, `(.L_x_58) ;  /* 0x00000001099c7547 */ /* 0x000fea000b800000 */
[----:B------:R-:W-:Y:S01]  /*38d0*/  ELECT P0, URZ, PT ;  /* 0x0000000000ff782f */ /* 0x000fe20003800000 */
[----:B------:R-:W-:-:S12]  /*38e0*/  BSSY B0, `(.L_x_58) ;  /* 0x0000025000007945 */ /* 0x000fd80003800000 */
[----:B------:R-:W-:Y:S05]  /*38f0*/  @!P0 BRA `(.L_x_59) ;  /* 0x00000000008c8947 */ /* 0x000fea0003800000 */
[----:B------:R-:W-:-:S05]  /*3900*/  UMOV UR4, 0x10 ;  /* 0x0000001000047882 */ /* 0x000fca0000000000 */
[----:B------:R-:W-:Y:S04]  /*3910*/  DEPBAR.LE SB2, 0x36 ;  /* 0x0000ad800000791a */ /* 0x000fe80000000000 */
[----:B------:R-:W2:Y:S02]  /*3920*/  UTCATOMSWS.2CTA.FIND_AND_SET.ALIGN UP0, UR4, UR4 ;  /* 0x00000004000475e3 */ /* 0x000ea40008200800 */
[----:B--2---:R-:W-:Y:S01]  /*3930*/  MOV R10, UR4 ;  /* 0x00000004000a7c02 */ /* 0x004fe20008000f00 */
[----:B------:R-:W-:Y:S06]  /*3940*/  BRA.U UP0, `(.L_x_60) ;  /* 0x0000000100187547 */ /* 0x000fec000b800000 */
.L_x_61:
[----:B------:R-:W-:Y:S05]  /*3950*/  NANOSLEEP 0x64 ;  /* 0x000000640000795d */ /* 0x000fea0003800000 */
[----:B------:R-:W-:-:S05]  /*3960*/  UMOV UR4, 0x10 ;  /* 0x0000001000047882 */ /* 0x000fca0000000000 */
[----:B------:R-:W-:Y:S04]  /*3970*/  DEPBAR.LE SB2, 0x36 ;  /* 0x0000ad800000791a */ /* 0x000fe80000000000 */
[----:B------:R-:W2:Y:S02]  /*3980*/  UTCATOMSWS.2CTA.FIND_AND_SET.ALIGN UP0, UR4, UR4 ;  /* 0x00000004000475e3 */ /* 0x000ea40008200800 */
[----:B--2---:R-:W-:Y:S01]  /*3990*/  MOV R10, UR4 ;  /* 0x00000004000a7c02 */ /* 0x004fe20008000f00 */
[----:B------:R-:W-:Y:S05]  /*39a0*/  BRA.U !UP0, `(.L_x_61) ;  /* 0xfffffffd08e87547 */ /* 0x000fea000b83ffff */
.L_x_60:
[----:B------:R-:W2:Y:S01]  /*39b0*/  LDS R6, [UR5+0x10] ;  /* 0x00001005ff067984 */ /* 0x000ea20008000800 */
[----:B------:R-:W-:Y:S01]  /*39c0*/  IMAD.U32 R3, RZ, RZ, UR6 ;  /* 0x00000006ff037e24 */ /* 0x000fe2000f8e00ff */
[----:B------:R-:W-:-:S03]  /*39d0*/  MOV R4, UR40 ;  /* 0x0000002800047c02 */ /* 0x000fc60008000f00 */
[----:B------:R-:W-:Y:S01]  /*39e0*/  VIADD R3, R3, 0x130 ;  /* 0x0000013003037836 */ /* 0x000fe20000000000 */
[----:B--2---:R-:W-:-:S04]  /*39f0*/  SHF.L.U32 R6, R6, 0x1f, RZ ;  /* 0x0000001f06067819 */ /* 0x004fc800000006ff */
[----:B------:R-:W2:Y:S02]  /*3a00*/  SYNCS.PHASECHK.TRANS64.TRYWAIT P0, [UR5+0x8], R6 ;  /* 0x00000806ff0075a7 */ /* 0x000ea40008001105 */
[----:B--2---:R-:W-:Y:S05]  /*3a10*/  @P0 BRA `(.L_x_62) ;  /* 0x0000000000080947 */ /* 0x004fea0003800000 */
[----:B------:R-:W2:Y:S02]  /*3a20*/  SYNCS.PHASECHK.TRANS64.TRYWAIT P0, [UR5+0x8], R6 ;  /* 0x00000806ff0075a7 */ /* 0x000ea40008001105 */
[----:B--2---:R-:W-:Y:S05]  /*3a30*/  @!P0 BRA `(.L_x_63) ;  /* 0x0000005c00188947 */ /* 0x004fea0003800000 */
.L_x_62:
[----:B------:R-:W-:Y:S01]  /*3a40*/  PRMT R4, R4, 0x654, R3 ;  /* 0x0000065404047816 */ /* 0x000fe20000000003 */
[----:B------:R-:W-:Y:S01]  /*3a50*/  HFMA2 R3, -RZ, RZ, 0, 5.9604644775390625e-08 ;  /* 0x00000001ff037431 */ /* 0x000fe200000001ff */
[----:B------:R-:W-:Y:S01]  /*3a60*/  UPRMT UR4, UR40, 0x654, UR7 ;  /* 0x0000065428047896 */ /* 0x000fe20008000007 */
[----:B------:R-:W-:Y:S02]  /*3a70*/  IMAD.MOV.U32 R7, RZ, RZ, 0xffff ;  /* 0x0000ffffff077424 */ /* 0x000fe400078e00ff */
[----:B--2---:R-:W-:Y:S02]  /*3a80*/  IMAD.MOV.U32 R6, RZ, RZ, 0x4 ;  /* 0x00000004ff067424 */ /* 0x004fe400078e00ff */
[----:B------:R-:W-:Y:S01]  /*3a90*/  IMAD.SHL.U32 R9, R10, 0x20, RZ ;  /* 0x000000200a097824 */ /* 0x000fe200078e00ff */
[----:B------:R-:W-:Y:S02]  /*3aa0*/  MOV R5, UR4 ;  /* 0x0000000400057c02 */ /* 0x000fe40008000f00 */
[-C--:B------:R-:W-:Y:S01]  /*3ab0*/  SHF.L.U32 R8, R7, R10.reuse, RZ ;  /* 0x0000000a07087219 */ /* 0x080fe200000006ff */
[----:B------:R2:W-:Y:S01]  /*3ac0*/  SYNCS.ARRIVE.TRANS64.RED RZ, [UR4], R6 ;  /* 0x00000006ffff79a7 */ /* 0x0005e20008000404 */
[----:B------:R-:W-:Y:S01]  /*3ad0*/  SHF.L.U32 R7, R3, R10, RZ ;  /* 0x0000000a03077219 */ /* 0x000fe200000006ff */
[----:B------:R2:W-:Y:S04]  /*3ae0*/  STS [UR6+0x130], R9 ;  /* 0x00013009ff007988 */ /* 0x0005e80008000806 */
[----:B------:R2:W-:Y:S04]  /*3af0*/  STAS [R4.64], R10 ;  /* 0x0000000a04007dbd */ /* 0x0005e8000c0008ff */
[----:B------:R2:W-:Y:S04]  /*3b00*/  ATOMS.OR RZ, [UR5+0x14], R8 ;  /* 0x00001408ffff798c */ /* 0x0005e8000b000005 */
[----:B------:R2:W-:Y:S04]  /*3b10*/  ATOMS.OR RZ, [UR5+0x18], R7 ;  /* 0x00001807ffff798c */ /* 0x0005e8000b000005 */
[----:B------:R2:W-:Y:S02]  /*3b20*/  ATOMS.XOR RZ, [UR5+0x10], R3 ;  /* 0x00001003ffff798c */ /* 0x0005e4000b800005 */
.L_x_59:
[----:B-1----:R-:W-:Y:S05]  /*3b30*/  BSYNC B0 ;  /* 0x0000000000007941 */ /* 0x002fea0003800000 */
.L_x_58:
[----:B------:R-:W-:Y:S05]  /*3b40*/  BRA.U UP1, `(.L_x_64) ;  /* 0x00000001016c7547 */ /* 0x000fea000b800000 */
[----:B------:R-:W-:-:S03]  /*3b50*/  UMOV UR4, 0xffffffff ;  /* 0xffffffff00047882 */ /* 0x000fc60000000000 */
[----:B------:R-:W-:Y:S05]  /*3b60*/  BRA.DIV UR4, `(.L_x_65) ;  /* 0x0000005a04e47947 */ /* 0x000fea000b800000 */
[----:B------:R-:W-:-:S13]  /*3b70*/  ELECT P6, URZ, PT ;  /* 0x0000000000ff782f */ /* 0x000fda00038c0000 */
.L_x_161:
[----:B------:R-:W-:Y:S05]  /*3b80*/  @!P6 BRA `(.L_x_64) ;  /* 0x00000000005ce947 */ /* 0x000fea0003800000 */
[----:B--2---:R-:W2:Y:S02]  /*3b90*/  LDS R4, [UR5+0x10] ;  /* 0x00001005ff047984 */ /* 0x004ea40008000800 */
[----:B--2---:R-:W-:-:S04]  /*3ba0*/  SHF.L.U32 R4, R4, 0x1f, RZ ;  /* 0x0000001f04047819 */ /* 0x004fc800000006ff */
[----:B------:R-:W2:Y:S02]  /*3bb0*/  SYNCS.PHASECHK.TRANS64.TRYWAIT P0, [UR5+0x8], R4 ;  /* 0x00000804ff0075a7 */ /* 0x000ea40008001105 */
[----:B--2---:R-:W-:Y:S05]  /*3bc0*/  @P0 BRA `(.L_x_66) ;  /* 0x0000000000080947 */ /* 0x004fea0003800000 */
[----:B------:R-:W2:Y:S02]  /*3bd0*/  SYNCS.PHASECHK.TRANS64.TRYWAIT P0, [UR5+0x8], R4 ;  /* 0x00000804ff0075a7 */ /* 0x000ea40008001105 */
[----:B--2---:R-:W-:Y:S05]  /*3be0*/  @!P0 BRA `(.L_x_67) ;  /* 0x0000005800e48947 */ /* 0x004fea0003800000 */
.L_x_66:
[----:B------:R-:W3:Y:S01]  /*3bf0*/  LDS R6, [UR6+0x130] ;  /* 0x00013006ff067984 */ /* 0x000ee20008000800 */
[----:B--2---:R-:W-:Y:S02]  /*3c00*/  HFMA2 R3, -RZ, RZ, 0, 5.9604644775390625e-08 ;  /* 0x00000001ff037431 */ /* 0x004fe400000001ff */
[----:B------:R-:W-:Y:S01]  /*3c10*/  IMAD.MOV.U32 R4, RZ, RZ, 0xffff ;  /* 0x0000ffffff047424 */ /* 0x000fe200078e00ff */
[----:B------:R-:W-:Y:S01]  /*3c20*/  UPRMT UR4, UR40, 0x654, UR7 ;  /* 0x0000065428047896 */ /* 0x000fe20008000007 */
[----:B---3--:R-:W-:-:S03]  /*3c30*/  IMAD.SHL.U32 R5, R6, 0x20, RZ ;  /* 0x0000002006057824 */ /* 0x008fc600078e00ff */
[-C--:B------:R-:W-:Y:S02]  /*3c40*/  SHF.L.U32 R4, R4, R6.reuse, RZ ;  /* 0x0000000604047219 */ /* 0x080fe400000006ff */
[----:B------:R-:W-:Y:S01]  /*3c50*/  SHF.L.U32 R6, R3, R6, RZ ;  /* 0x0000000603067219 */ /* 0x000fe200000006ff */
[----:B------:R3:W-:Y:S04]  /*3c60*/  STS [UR6+0x130], R5 ;  /* 0x00013005ff007988 */ /* 0x0007e80008000806 */
[----:B------:R3:W-:Y:S04]  /*3c70*/  ATOMS.OR RZ, [UR5+0x14], R4 ;  /* 0x00001404ffff798c */ /* 0x0007e8000b000005 */
[----:B------:R3:W-:Y:S01]  /*3c80*/  ATOMS.OR RZ, [UR5+0x18], R6 ;  /* 0x00001806ffff798c */ /* 0x0007e2000b000005 */
[----:B------:R-:W-:Y:S03]  /*3c90*/  SYNCS.ARRIVE.TRANS64.RED.A1T0 RZ, [UR4], RZ ;  /* 0x000000ffffff79a7 */ /* 0x000fe60008100404 */
[----:B------:R3:W-:Y:S01]  /*3ca0*/  ATOMS.XOR RZ, [UR5+0x10], R3 ;  /* 0x00001003ffff798c */ /* 0x0007e2000b800005 */
[----:B------:R-:W-:Y:S05]  /*3cb0*/  BRA `(.L_x_64) ;  /* 0x0000000000107947 */ /* 0x000fea0003800000 */
.L_x_57:
[----:B------:R-:W-:Y:S02]  /*3cc0*/  MOV R3, 0xffffffff ;  /* 0xffffffff00037802 */ /* 0x000fe40000000f00 */
[----:B------:R-:W-:-:S03]  /*3cd0*/  MOV R4, 0x3d00 ;  /* 0x00003d0000047802 */ /* 0x000fc60000000f00 */
[----:B------:R2:W-:Y:S04]  /*3ce0*/  STS [UR6+0x130], R3 ;  /* 0x00013003ff007988 */ /* 0x0005e80008000806 */
[----:B-12--5:R-:W-:Y:S05]  /*3cf0*/  CALL.REL.NOINC `($__internal_1_$__cuda_sm10x_tcgen05_guardrail_trap_phase_invalid_during_alloc) ;  /* 0x0000006000207944 */ /* 0x026fea0003c00000 */
.L_x_64:
[----:B------:R-:W-:Y:S05]  /*3d00*/  WARPSYNC.ALL ;  /* 0x0000000000007948 */ /* 0x000fea0003800000 */
[----:B------:R-:W4:Y:S01]  /*3d10*/  S2UR UR21, SR_CgaCtaId ;  /* 0x00000000001579c3 */ /* 0x000f220000008800 */
[----:B------:R-:W-:Y:S01]  /*3d20*/  UMOV UR4, 0x400 ;  /* 0x0000040000047882 */ /* 0x000fe20000000000 */
[----:B------:R-:W-:-:S06]  /*3d30*/  NOP ;  /* 0x0000000000007918 */ /* 0x000fcc0000000000 */
[----:B------:R-:W-:Y:S06]  /*3d40*/  BAR.ARV 0x6, 0xa0 ;  /* 0x0182800000007b1d */ /* 0x000fec0000002000 */
[----:B------:R-:W1:Y:S01]  /*3d50*/  LDCU UR7, c[0x0][0x390] ;  /* 0x00007200ff0777ac */ /* 0x000e620008000800 */
[----:B------:R-:W-:Y:S01]  /*3d60*/  LOP3.LUT R2, R2, 0xffff, RZ, 0xc0, !PT ;  /* 0x0000ffff02027812 */ /* 0x000fe200078ec0ff */
[----:B------:R-:W-:Y:S01]  /*3d70*/  IMAD.MOV.U32 R11, RZ, RZ, 0x1 ;  /* 0x00000001ff0b7424 */ /* 0x000fe200078e00ff */
[----:B------:R-:W-:Y:S01]  /*3d80*/  LOP3.LUT R0, R0, 0xffff, RZ, 0xc0, !PT ;  /* 0x0000ffff00007812 */ /* 0x000fe200078ec0ff */
[----:B--2---:R-:W-:Y:S01]  /*3d90*/  IMAD.MOV.U32 R10, RZ, RZ, RZ ;  /* 0x000000ffff0a7224 */ /* 0x004fe200078e00ff */
[----:B------:R-:W-:Y:S01]  /*3da0*/  R2UR UR22, R2 ;  /* 0x00000000021672ca */ /* 0x000fe200000e0000 */
[----:B------:R-:W-:Y:S01]  /*3db0*/  IMAD.MOV.U32 R8, RZ, RZ, RZ ;  /* 0x000000ffff087224 */ /* 0x000fe200078e00ff */
[----:B------:R-:W-:Y:S01]  /*3dc0*/  R2UR UR37, R0 ;  /* 0x00000000002572ca */ /* 0x000fe200000e0000 */
[----:B------:R-:W-:Y:S01]  /*3dd0*/  UMOV UR25, URZ ;  /* 0x000000ff00197c82 */ /* 0x000fe20008000000 */
[----:B------:R-:W-:Y:S01]  /*3de0*/  UMOV UR18, URZ ;  /* 0x000000ff00127c82 */ /* 0x000fe20008000000 */
[----:B----4-:R-:W-:-:S02]  /*3df0*/  ULEA UR21, UR21, UR4, 0x18 ;  /* 0x0000000415157291 */ /* 0x010fc4000f8ec0ff */
[----:B------:R-:W-:Y:S02]  /*3e00*/  UISETP.NE.AND UP4, UPT, UR41, URZ, UPT ;  /* 0x000000ff2900728c */ /* 0x000fe4000bf85270 */
[----:B------:R-:W-:Y:S02]  /*3e10*/  UIADD3 UR5, UPT, UPT, UR21, 0x6400, URZ ;  /* 0x0000640015057890 */ /* 0x000fe4000fffe0ff */
[----:B------:R-:W-:Y:S02]  /*3e20*/  UIADD3 UR6, UPT, UPT, UR21, 0x2e400, URZ ;  /* 0x0002e40015067890 */ /* 0x000fe4000fffe0ff */
[----:B-1----:R-:W-:Y:S01]  /*3e30*/  UIADD3 UR7, UPT, UPT, UR7, 0x3f, URZ ;  /* 0x0000003f07077890 */ /* 0x002fe2000fffe0ff */
[----:B---3--:R-:W1:Y:S01]  /*3e40*/  LDS R3, [UR21+0x130] ;  /* 0x00013015ff037984 */ /* 0x008e620008000800 */
[----:B------:R-:W-:Y:S02]  /*3e50*/  USHF.R.U32.HI UR5, URZ, 0x4, UR5 ;  /* 0x00000004ff057899 */ /* 0x000fe40008011605 */
[----:B------:R-:W-:-:S02]  /*3e60*/  USHF.R.S32.HI UR4, URZ, 0x1f, UR7 ;  /* 0x0000001fff047899 */ /* 0x000fc40008011407 */
[----:B------:R-:W-:Y:S02]  /*3e70*/  UIADD3 UR36, UPT, UPT, UR21, 0xe8, URZ ;  /* 0x000000e815247890 */ /* 0x000fe4000fffe0ff */
[----:B------:R-:W-:Y:S02]  /*3e80*/  ULEA.HI UR4, UR4, UR7, URZ, 0x6 ;  /* 0x0000000704047291 */ /* 0x000fe4000f8f30ff */
[----:B------:R-:W-:Y:S02]  /*3e90*/  USHF.R.U32.HI UR6, URZ, 0x4, UR6 ;  /* 0x00000004ff067899 */ /* 0x000fe40008011606 */
[----:B------:R-:W-:Y:S02]  /*3ea0*/  USHF.R.S32.HI UR27, URZ, 0x6, UR4 ;  /* 0x00000006ff1b7899 */ /* 0x000fe40008011404 */
[----:B------:R-:W-:Y:S02]  /*3eb0*/  ULOP3.LUT UR23, UR5, 0x3fff, URZ, 0xc0, !UPT ;  /* 0x00003fff05177892 */ /* 0x000fe4000f8ec0ff */
[----:B------:R-:W-:-:S02]  /*3ec0*/  UISETP.LT.AND UP0, UPT, UR27, 0x1, UPT ;  /* 0x000000011b00788c */ /* 0x000fc4000bf01270 */
[----:B------:R-:W-:Y:S02]  /*3ed0*/  UPRMT UR36, URZ, 0x654, UR36 ;  /* 0x00000654ff247896 */ /* 0x000fe40008000024 */
[----:B------:R-:W-:Y:S02]  /*3ee0*/  USEL UR38, UR27, 0x1, !UP0 ;  /* 0x000000011b267887 */ /* 0x000fe4000c000000 */
[----:B------:R-:W-:Y:S02]  /*3ef0*/  ULOP3.LUT UR24, UR6, 0x3fff, URZ, 0xc0, !UPT ;  /* 0x00003fff06187892 */ /* 0x000fe4000f8ec0ff */
[----:B------:R-:W-:Y:S02]  /*3f00*/  ULOP3.LUT UR23, UR23, 0x2000000, URZ, 0xfc, !UPT ;  /* 0x0200000017177892 */ /* 0x000fe4000f8efcff */
[----:B------:R-:W-:Y:S01]  /*3f10*/  UIADD3 UR38, UPT, UPT, -UR38, URZ, URZ ;  /* 0x000000ff26267290 */ /* 0x000fe2000fffe1ff */
[----:B------:R-:W-:Y:S01]  /*3f20*/  UMOV UR34, 0x0 ;  /* 0x0000000000227882 */ /* 0x000fe20000000000 */
[----:B------:R-:W-:Y:S01]  /*3f30*/  UMOV UR35, 0x10118010 ;  /* 0x1011801000237882 */ /* 0x000fe20000000000 */
[----:B------:R-:W-:Y:S01]  /*3f40*/  UMOV UR32, 0x0 ;  /* 0x0000000000207882 */ /* 0x000fe20000000000 */
[----:B------:R-:W-:Y:S01]  /*3f50*/  UMOV UR33, 0x10118010 ;  /* 0x1011801000217882 */ /* 0x000fe20000000000 */
[----:B------:R-:W-:Y:S01]  /*3f60*/  UMOV UR30, 0x0 ;  /* 0x00000000001e7882 */ /* 0x000fe20000000000 */
[----:B------:R-:W-:Y:S01]  /*3f70*/  UMOV UR31, 0x10118010 ;  /* 0x10118010001f7882 */ /* 0x000fe20000000000 */
[----:B------:R-:W-:Y:S01]  /*3f80*/  UMOV UR28, 0x0 ;  /* 0x00000000001c7882 */ /* 0x000fe20000000000 */
[----:B------:R-:W-:Y:S01]  /*3f90*/  UMOV UR29, 0x10118010 ;  /* 0x10118010001d7882 */ /* 0x000fe20000000000 */
[C---:B-1----:R-:W-:Y:S01]  /*3fa0*/  VIADD R5, R3.reuse, 0x40 ;  /* 0x0000004003057836 */ /* 0x042fe20000000000 */
[----:B------:R-:W-:-:S04]  /*3fb0*/  LOP3.LUT R4, R3, 0xffff, RZ, 0xc0, !PT ;  /* 0x0000ffff03047812 */ /* 0x000fc800078ec0ff */
[----:B------:R-:W-:-:S05]  /*3fc0*/  LOP3.LUT R5, R5, 0xffff, RZ, 0xc0, !PT ;  /* 0x0000ffff05057812 */ /* 0x000fca00078ec0ff */
[----:B------:R1:W-:Y:S02]  /*3fd0*/  STL.64 [R1], R4 ;  /* 0x0000000401007387 */ /* 0x0003e40000100a00 */
.L_x_76:
[----:B-1----:R-:W-:-:S04]  /*3fe0*/  SHF.L.U32 R5, R10, 0x1f, RZ ;  /* 0x0000001f0a057819 */ /* 0x002fc800000006ff */
[----:B------:R-:W1:Y:S02]  /*3ff0*/  SYNCS.PHASECHK.TRANS64.TRYWAIT P0, [UR21+0xe0], R5 ;  /* 0x0000e005ff0075a7 */ /* 0x000e640008001115 */
[----:B-12-4-:R-:W-:Y:S05]  /*4000*/  @!P0 BRA `(.L_x_68) ;  /* 0x0000005400f48947 */ /* 0x016fea0003800000 */
.L_x_163:
[----:B-1----:R-:W1:Y:S01]  /*4010*/  LDS.128 R4, [UR21+0x120] ;  /* 0x00012015ff047984 */ /* 0x002e620008000c00 */
[----:B------:R-:W-:Y:S01]  /*4020*/  ULEA UR26, UR25, UR21, 0x3 ;  /* 0x00000015191a7291 */ /* 0x000fe2000f8e18ff */
[----:B------:R-:W-:Y:S01]  /*4030*/  @!PT LDS RZ, [RZ] ;  /* 0x00000000fffff984 */ /* 0x000fe20000000800 */
[----:B------:R-:W-:Y:S01]  /*4040*/  @!PT LDS RZ, [RZ] ;  /* 0x00000000fffff984 */ /* 0x000fe20000000800 */
[----:B------:R-:W-:Y:S01]  /*4050*/  @!PT LDS RZ, [RZ] ;  /* 0x00000000fffff984 */ /* 0x000fe20000000800 */
[----:B------:R-:W-:Y:S01]  /*4060*/  @!PT LDS RZ, [RZ] ;  /* 0x00000000fffff984 */ /* 0x000fe20000000800 */
[----:B------:R2:W-:Y:S06]  /*4070*/  MEMBAR.ALL.CTA ;  /* 0x0000000000007992 */ /* 0x0005ec0000008000 */
[----:B--2---:R-:W2:Y:S02]  /*4080*/  FENCE.VIEW.ASYNC.S ;  /* 0x00000000000073c6 */ /* 0x004ea40000000000 */
[----:B--2---:R-:W-:Y:S01]  /*4090*/  SYNCS.ARRIVE.TRANS64.RED.A1T0 RZ, [UR36], RZ ;  /* 0x000000ffffff79a7 */ /* 0x004fe20008100424 */
[----:B------:R-:W-:Y:S05]  /*40a0*/  BRA.U UP4, `(.L_x_69) ;  /* 0x00000001040c7547 */ /* 0x000fea000b800000 */
[----:B------:R-:W-:-:S04]  /*40b0*/  SHF.L.U32 R9, R11, 0x1f, RZ ;  /* 0x0000001f0b097819 */ /* 0x000fc800000006ff */
[----:B------:R-:W2:Y:S02]  /*40c0*/  SYNCS.PHASECHK.TRANS64.TRYWAIT P0, [UR26+0x100], R9 ;  /* 0x00010009ff0075a7 */ /* 0x000ea4000800111a */
[----:B--2---:R-:W-:Y:S05]  /*40d0*/  @!P0 BRA `(.L_x_70) ;  /* 0x0000005400d88947 */ /* 0x004fea0003800000 */
.L_x_69:
[----:B------:R-:W-:Y:S05]  /*40e0*/  BRA.U UP4, `(.L_x_71) ;  /* 0x00000005040c7547 */ /* 0x000fea000b800000 */
[----:B------:R-:W3:Y:S02]  /*40f0*/  LDCU UR4, c[0x0][0x390] ;  /* 0x00007200ff0477ac */ /* 0x000ee40008000800 */
[----:B---3--:R-:W-:-:S09]  /*4100*/  UISETP.GE.AND UP0, UPT, UR4, 0x1, UPT ;  /* 0x000000010400788c */ /* 0x008fd2000bf06270 */
[----:B------:R-:W-:Y:S05]  /*4110*/  BRA.U !UP0, `(.L_x_72) ;  /* 0x0000000108f47547 */ /* 0x000fea000b800000 */
[----:B------:R-:W-:Y:S01]  /*4120*/  ULEA UR4, UR25, UR48, 0x2 ;  /* 0x0000003019047291 */ /* 0x000fe2000f8e10ff */
[----:B--2---:R-:W-:-:S08]  /*4130*/  SHF.L.U32 R0, R8, 0x1f, RZ ;  /* 0x0000001f08007819 */ /* 0x004fd000000006ff */
[----:B------:R-:W5:Y:S01]  /*4140*/  LDL R2, [UR4] ;  /* 0x00000004ff027983 */ /* 0x000f620008100800 */
[----:B------:R-:W-:Y:S02]  /*4150*/  ULEA UR4, UR18, UR21, 0x3 ;  /* 0x0000001512047291 */ /* 0x000fe4000f8e18ff */
[----:B------:R-:W-:Y:S01]  /*4160*/  UPLOP3.LUT UP2, UPT, UPT, UPT, UPT, 0x40, 0x4 ;  /* 0x000000000004789c */ /* 0x000fe20003f4e870 */
[----:B------:R-:W-:Y:S01]  /*4170*/  UMOV UR20, UR38 ;  /* 0x0000002600147c82 */ /* 0x000fe20008000000 */
[----:B------:R-:W-:-:S05]  /*4180*/  UMOV UR19, UR27 ;  /* 0x0000001b00137c82 */ /* 0x000fca0008000000 */
[----:B------:R2:W3:Y:S01]  /*4190*/  SYNCS.PHASECHK.TRANS64.TRYWAIT P2, [UR4], R0 ;  /* 0x00000000ff0075a7 */ /* 0x0004e20008041104 */
[----:B------:R-:W-:-:S05]  /*41a0*/  UMOV UR4, UR18 ;  /* 0x0000001200047c82 */ /* 0x000fca0008000000 */
.L_x_75:
[----:B------:R-:W-:Y:S02]  /*41b0*/  UIADD3 UR20, UPT, UPT, UR20, 0x1, URZ ;  /* 0x0000000114147890 */ /* 0x000fe4000fffe0ff */
[----:B------:R-:W-:Y:S02]  /*41c0*/  ULEA UR17, UR4, UR21, 0x3 ;  /* 0x0000001504117291 */ /* 0x000fe4000f8e18ff */
[----:B------:R-:W-:Y:S01]  /*41d0*/  UISETP.NE.AND UP3, UPT, UR20, URZ, UPT ;  /* 0x000000ff1400728c */ /* 0x000fe2000bf65270 */
[----:B--234-:R-:W-:Y:S10]  /*41e0*/  @P2 BRA `(.L_x_73) ;  /* 0x00000000000c2947 */ /* 0x01cff40003800000 */
[----:B------:R-:W-:Y:S04]  /*41f0*/  SHF.L.U32 R9, R8, 0x1f, RZ ;  /* 0x0000001f08097819 */ /* 0x000fe800000006ff */
[----:B------:R-:W3:Y:S02]  /*4200*/  SYNCS.PHASECHK.TRANS64.TRYWAIT P0, [UR17], R9 ;  /* 0x00000009ff0075a7 */ /* 0x000ee40008001111 */
[----:B---3--:R-:W-:Y:S05]  /*4210*/  @!P0 BRA `(.L_x_74) ;  /* 0x0000005400a08947 */ /* 0x008fea0003800000 */
.L_x_73:
[----:B------:R-:W-:Y:S01]  /*4220*/  UISETP.NE.AND UP0, UPT, UR19, 0x1, UPT ;  /* 0x000000011300788c */ /* 0x000fe2000bf05270 */
[----:B------:R-:W-:Y:S01]  /*4230*/  PLOP3.LUT P2, PT, PT, PT, PT, 0x80, 0x8 ;  /* 0x000000000008781c */ /* 0x000fe20003f4f070 */
[----:B------:R-:W-:Y:S02]  /*4240*/  UIADD3 UR5, UPT, UPT, UR4, 0x1, URZ ;  /* 0x0000000104057890 */ /* 0x000fe4000fffe0ff */
[----:B------:R-:W-:Y:S02]  /*4250*/  ULEA UR10, UR4, UR24, 0x8 ;  /* 0x00000018040a7291 */ /* 0x000fe4000f8e40ff */
[----:B------:R-:W-:Y:S01]  /*4260*/  UISETP.NE.AND UP1, UPT, UR5, 0xa, UPT ;  /* 0x0000000a0500788c */ /* 0x000fe2000bf25270 */
[----:B------:R-:W-:Y:S01]  /*4270*/  PLOP3.LUT P0, PT, PT, PT, UP0, 0x80, 0x8 ;  /* 0x000000000008781c */ /* 0x000fe20003f0f008 */
[----:B------:R-:W-:Y:S02]  /*4280*/  ULEA UR14, UR4, UR23, 0xa ;  /* 0x00000017040e7291 */ /* 0x000fe4000f8e50ff */
[----:B------:R-:W-:Y:S02]  /*4290*/  USEL UR6, URZ, 0x1, UP1 ;  /* 0x00000001ff067887 */ /* 0x000fe40008800000 */
[----:B------:R-:W-:Y:S01]  /*42a0*/  USEL UR18, UR5, URZ, UP1 ;  /* 0x000000ff05127287 */ /* 0x000fe20008800000 */
[----:B------:R-:W-:Y:S11]  /*42b0*/  ELECT P1, URZ, PT ;  /* 0x0000000000ff782f */ /* 0x000ff60003820000 */
[----:B------:R-:W-:Y:S02]  /*42c0*/  @!UPT UIADD3 URZ, UPT, UPT, URZ, URZ, URZ ;  /* 0x000000fffffff290 */ /* 0x000fe4000fffe0ff */
[----:B-----5:R-:W-:Y:S01]  /*42d0*/  @P1 R2UR.BROADCAST UR4, R2 ;  /* 0x00000000020412ca */ /* 0x020fe200008e0000 */
[----:B------:R-:W-:Y:S01]  /*42e0*/  @UP0 ULEA UR5, UR18, UR21, 0x3 ;  /* 0x0000001512050291 */ /* 0x000fe2000f8e18ff */
[----:B------:R-:W-:Y:S01]  /*42f0*/  LOP3.LUT R8, R8, UR6, RZ, 0x3c, !PT ;  /* 0x0000000608087c12 */ /* 0x000fe2000f8e3cff */
[----:B------:R-:W-:Y:S02]  /*4300*/  UIADD3 UR8, UPT, UPT, UR10, 0x40, URZ ;  /* 0x000000400a087890 */ /* 0x000fe4000fffe0ff */
[----:B------:R-:W-:Y:S01]  /*4310*/  UIADD3 UR6, UPT, UPT, UR14, 0x80, URZ ;  /* 0x000000800e067890 */ /* 0x000fe2000fffe0ff */
[----:B--2---:R-:W-:Y:S01]  /*4320*/  @P0 SHF.L.U32 R0, R8, 0x1f, RZ ;  /* 0x0000001f08000819 */ /* 0x004fe200000006ff */
[----:B------:R-:W-:Y:S02]  /*4330*/  UIADD3 UR12, UPT, UPT, UR10, 0x80, URZ ;  /* 0x000000800a0c7890 */ /* 0x000fe4000fffe0ff */
[----:B------:R-:W-:Y:S01]  /*4340*/  UIADD3 UR19, UPT, UPT, UR19, -0x1, URZ ;  /* 0xffffffff13137890 */ /* 0x000fe2000fffe0ff */
[----:B------:R4:W2:Y:S01]  /*4350*/  @P0 SYNCS.PHASECHK.TRANS64.TRYWAIT P2, [UR5], R0 ;  /* 0x00000000ff0005a7 */ /* 0x0008a20008041105 */
[----:B------:R-:W-:Y:S11]  /*4360*/  ELECT P0, URZ, PT ;  /* 0x0000000000ff782f */ /* 0x000ff60003800000 */
[----:B------:R-:W-:Y:S02]  /*4370*/  @!UPT UIADD3 URZ, UPT, UPT, URZ, URZ, URZ ;  /* 0x000000fffffff290 */ /* 0x000fe4000fffe0ff */
[C---:B------:R-:W-:Y:S02]  /*4380*/  @P0 R2UR.BROADCAST UR16, R2.reuse ;  /* 0x00000000021002ca */ /* 0x040fe400008e0000 */
[----:B------:R-:W-:Y:S01]  /*4390*/  ELECT P0, URZ, PT ;  /* 0x0000000000ff782f */ /* 0x000fe20003800000 */
[----:B------:R-:W-:Y:S01]  /*43a0*/  UMOV UR11, 0x80004020 ;  /* 0x80004020000b7882 */ /* 0x000fe20000000000 */
[----:B------:R-:W-:Y:S01]  /*43b0*/  UMOV UR15, 0x40004040 ;  /* 0x40004040000f7882 */ /* 0x000fe20000000000 */
[----:B------:R-:W-:Y:S01]  /*43c0*/  UMOV UR9, 0x80004020 ;  /* 0x8000402000097882 */ /* 0x000fe20000000000 */
[----:B------:R3:W-:Y:S01]  /*43d0*/  UTCHMMA.2CTA gdesc[UR14], gdesc[UR10], tmem[UR4], tmem[UR34], idesc[UR35], UP2 ;  /* 0x00ff220a0e0075ea */ /* 0x0007e20009200004 */
[----:B------:R-:W-:Y:S01]  /*43e0*/  UPLOP3.LUT UP2, UPT, UPT, UPT, UPT, 0x80, 0x8 ;  /* 0x000000000008789c */ /* 0x000fe20003f4f070 */
[----:B------:R-:W-:Y:S01]  /*43f0*/  UMOV UR7, 0x40004040 ;  /* 0x4000404000077882 */ /* 0x000fe20000000000 */
[----:B------:R-:W-:Y:S01]  /*4400*/  UMOV UR13, 0x80004020 ;  /* 0x80004020000d7882 */ /* 0x000fe20000000000 */
[----:B------:R-:W-:Y:S03]  /*4410*/  UMOV UR5, 0x40004040 ;  /* 0x4000404000057882 */ /* 0x000fe60000000000 */
[----:B------:R1:W-:Y:S01]  /*4420*/  UTCHMMA.2CTA gdesc[UR6], gdesc[UR8], tmem[UR16], tmem[UR32], idesc[UR33], UPT ;  /* 0x00ff2008060075ea */ /* 0x0003e2000ba00010 */
[----:B---3--:R-:W-:Y:S01]  /*4430*/  UIADD3 UR4, UPT, UPT, UR14, 0x100, URZ ;  /* 0x000001000e047890 */ /* 0x008fe2000fffe0ff */
[C---:B------:R-:W-:Y:S02]  /*4440*/  @P0 R2UR.BROADCAST UR15, R2.reuse ;  /* 0x00000000020f02ca */ /* 0x040fe400008e0000 */
[----:B------:R-:W-:Y:S01]  /*4450*/  ELECT P0, URZ, PT ;  /* 0x0000000000ff782f */ /* 0x000fe20003800000 */
[----:B------:R-:W-:Y:S02]  /*4460*/  UIADD3 UR10, UPT, UPT, UR10, 0xc0, URZ ;  /* 0x000000c00a0a7890 */ /* 0x000fe4000fffe0ff */
[----:B-1----:R-:W-:Y:S10]  /*4470*/  UIADD3 UR6, UPT, UPT, UR14, 0x180, URZ ;  /* 0x000001800e067890 */ /* 0x002ff4000fffe0ff */
[----:B------:R-:W-:Y:S01]  /*4480*/  @P0 R2UR.BROADCAST UR9, R2 ;  /* 0x00000000020902ca */ /* 0x000fe200008e0000 */
[----:B------:R-:W-:Y:S01]  /*4490*/  UIADD3 UR8, UPT, UPT, UR17, 0x50, URZ ;  /* 0x0000005011087890 */ /* 0x000fe2000fffe0ff */
[----:B------:R1:W-:Y:S11]  /*44a0*/  UTCHMMA.2CTA gdesc[UR4], gdesc[UR12], tmem[UR15], tmem[UR30], idesc[UR31], UPT ;  /* 0x00ff1e0c040075ea */ /* 0x0003f6000ba0000f */
[----:B------:R4:W-:Y:S01]  /*44b0*/  UTCHMMA.2CTA gdesc[UR6], gdesc[UR10], tmem[UR9], tmem[UR28], idesc[UR29], UPT ;  /* 0x00ff1c0a060075ea */ /* 0x0009e2000ba00009 */
[----:B------:R4:W-:Y:S01]  /*44c0*/  UTCBAR.2CTA.MULTICAST [UR8], URZ, UR22 ;  /* 0x000000ff080073e9 */ /* 0x0009e20008200816 */
[----:B-1----:R-:W-:Y:S01]  /*44d0*/  UMOV UR4, UR18 ;  /* 0x0000001200047c82 */ /* 0x002fe20008000000 */
[----:B------:R-:W-:Y:S05]  /*44e0*/  BRA.U UP3, `(.L_x_75) ;  /* 0xfffffffd03307547 */ /* 0x000fea000b83ffff */
.L_x_72:
[----:B------:R-:W-:-:S09]  /*44f0*/  UIADD3 UR4, UPT, UPT, UR26, 0xf0, URZ ;  /* 0x000000f01a047890 */ /* 0x000fd2000fffe0ff */
[----:B------:R3:W-:Y:S01]  /*4500*/  UTCBAR.2CTA.MULTICAST [UR4], URZ, UR37 ;  /* 0x000000ff040073e9 */ /* 0x0007e20008200825 */
[----:B------:R-:W-:Y:S02]  /*4510*/  NOP ;  /* 0x0000000000007918 */ /* 0x000fe40000000000 */
.L_x_71:
[----:B---3--:R-:W-:Y:S01]  /*4520*/  UIADD3 UR4, UPT, UPT, UR25, 0x1, URZ ;  /* 0x0000000119047890 */ /* 0x008fe2000fffe0ff */
[----:B-1----:R-:W-:Y:S02]  /*4530*/  LOP3.LUT P0, RZ, R6, 0x1, RZ, 0xc0, !PT ;  /* 0x0000000106ff7812 */ /* 0x002fe4000780c0ff */
[----:B------:R-:W-:Y:S01]  /*4540*/  LOP3.LUT R10, R10, 0x1, RZ, 0x3c, !PT ;  /* 0x000000010a0a7812 */ /* 0x000fe200078e3cff */
[----:B------:R-:W-:-:S04]  /*4550*/  UISETP.NE.AND UP0, UPT, UR4, 0x2, UPT ;  /* 0x000000020400788c */ /* 0x000fc8000bf05270 */
[----:B------:R-:W-:Y:S02]  /*4560*/  USEL UR5, URZ, 0x1, UP0 ;  /* 0x00000001ff057887 */ /* 0x000fe40008000000 */
[----:B------:R-:W-:-:S04]  /*4570*/  USEL UR25, UR4, URZ, UP0 ;  /* 0x000000ff04197287 */ /* 0x000fc80008000000 */
[----:B------:R-:W-:Y:S01]  /*4580*/  LOP3.LUT R11, R11, UR5, RZ, 0x3c, !PT ;  /* 0x000000050b0b7c12 */ /* 0x000fe2000f8e3cff */
[----:B------:R-:W-:Y:S07]  /*4590*/  @P0 BRA `(.L_x_76) ;  /* 0xfffffff800900947 */ /* 0x000fee000383ffff */
[----:B----4-:R-:W1:Y:S01]  /*45a0*/  S2UR UR8, SR_CgaCtaId ;  /* 0x00000000000879c3 */ /* 0x010e620000008800 */
[----:B------:R-:W-:Y:S01]  /*45b0*/  ELECT P0, URZ, PT ;  /* 0x0000000000ff782f */ /* 0x000fe20003800000 */
[----:B--2---:R-:W-:Y:S01]  /*45c0*/  HFMA2 R0, -RZ, RZ, 0, 5.9604644775390625e-08 ;  /* 0x00000001ff007431 */ /* 0x004fe200000001ff */
[----:B------:R-:W-:-:S05]  /*45d0*/  UMOV UR4, 0x40 ;  /* 0x0000004000047882 */ /* 0x000fca0000000000 */
[----:B------:R-:W-:Y:S01]  /*45e0*/  UVIRTCOUNT.DEALLOC.SMPOOL 0x80 ;  /* 0x000000800000784c */ /* 0x000fe20000000000 */
[----:B------:R-:W-:Y:S02]  /*45f0*/  UISETP.NE.AND UP0, UPT, UR41, URZ, UPT ;  /* 0x000000ff2900728c */ /* 0x000fe4000bf05270 */
[----:B-1----:R-:W-:-:S09]  /*4600*/  ULEA UR8, UR8, UR4, 0x18 ;  /* 0x0000000408087291 */ /* 0x002fd2000f8ec0ff */
[----:B------:R1:W-:Y:S01]  /*4610*/  @P0 STS.U8 [UR8+0x1c], R0 ;  /* 0x00001c00ff000988 */ /* 0x0003e20008000008 */
[----:B------:R-:W-:Y:S05]  /*4620*/  BRA.U UP0, `(.L_x_77) ;  /* 0x0000000100587547 */ /* 0x000fea000b800000 */
[----:B------:R-:W-:Y:S01]  /*4630*/  UIADD3 UR5, UPT, UPT, UR21, 0x100, URZ ;  /* 0x0000010015057890 */ /* 0x000fe2000fffe0ff */
[----:B------:R-:W-:-:S03]  /*4640*/  SHF.L.U32 R5, R11, 0x1f, RZ ;  /* 0x0000001f0b057819 */ /* 0x000fc600000006ff */
[----:B------:R-:W-:-:S09]  /*4650*/  ULEA UR4, UR25, UR5, 0x3 ;  /* 0x0000000519047291 */ /* 0x000fd2000f8e18ff */
[----:B------:R-:W2:Y:S02]  /*4660*/  SYNCS.PHASECHK.TRANS64.TRYWAIT P0, [UR4], R5 ;  /* 0x00000005ff0075a7 */ /* 0x000ea40008001104 */
[----:B--2---:R-:W-:Y:S05]  /*4670*/  @!P0 BRA `(.L_x_78) ;  /* 0x0000005000a08947 */ /* 0x004fea0003800000 */
.L_x_167:
[----:B------:R-:W-:-:S04]  /*4680*/  UIADD3 UR4, UPT, UPT, UR25, 0x1, URZ ;  /* 0x0000000119047890 */ /* 0x000fc8000fffe0ff */
[----:B------:R-:W-:-:S04]  /*4690*/  UISETP.NE.AND UP1, UPT, UR4, 0x2, UPT ;  /* 0x000000020400788c */ /* 0x000fc8000bf25270 */
[----:B------:R-:W-:Y:S02]  /*46a0*/  USEL UR6, URZ, 0x1, UP1 ;  /* 0x00000001ff067887 */ /* 0x000fe40008800000 */
[----:B------:R-:W-:-:S04]  /*46b0*/  USEL UR4, UR4, URZ, UP1 ;  /* 0x000000ff04047287 */ /* 0x000fc80008800000 */
[----:B------:R-:W-:Y:S01]  /*46c0*/  ULEA UR4, UR4, UR5, 0x3 ;  /* 0x0000000504047291 */ /* 0x000fe2000f8e18ff */
[----:B-1----:R-:W-:-:S04]  /*46d0*/  LOP3.LUT R5, R11, UR6, RZ, 0x3c, !PT ;  /* 0x000000060b057c12 */ /* 0x002fc8000f8e3cff */
[----:B------:R-:W-:Y:S01]  /*46e0*/  SHF.L.U32 R5, R5, 0x1f, RZ ;  /* 0x0000001f05057819 */ /* 0x000fe200000006ff */
[----:B------:R-:W-:-:S04]  /*46f0*/  IMAD.U32 R0, RZ, RZ, UR4 ;  /* 0x00000004ff007e24 */ /* 0x000fc8000f8e00ff */
[----:B------:R1:W2:Y:S03]  /*4700*/  SYNCS.PHASECHK.TRANS64.TRYWAIT P0, [R0+URZ], R5 ;  /* 0x00000005000075a7 */ /* 0x0002a600080011ff */
[----:B--2---:R-:W-:Y:S05]  /*4710*/  @!P0 NANOSLEEP.SYNCS 0x989680 ;  /* 0x009896800000895d */ /* 0x004fea0003900000 */
[----:B------:R-:W2:Y:S02]  /*4720*/  @!P0 SYNCS.PHASECHK.TRANS64 P0, [R0+URZ], R5 ;  /* 0x00000005000085a7 */ /* 0x000ea400080010ff */
[----:B--2---:R-:W-:Y:S05]  /*4730*/  @P0 BRA `(.L_x_79) ;  /* 0x0000000000200947 */ /* 0x004fea0003800000 */
.L_x_80:
[----:B--2---:R2:W3:Y:S02]  /*4740*/  SYNCS.PHASECHK.TRANS64.TRYWAIT P0, [R0+URZ], R5 ;  /* 0x00000005000075a7 */ /* 0x0044e400080011ff */
[----:B---3--:R-:W-:Y:S05]  /*4750*/  @!P0 NANOSLEEP.SYNCS 0x989680 ;  /* 0x009896800000895d */ /* 0x008fea0003900000 */
[----:B------:R-:W3:Y:S02]  /*4760*/  @!P0 SYNCS.PHASECHK.TRANS64 P0, [R0+URZ], R5 ;  /* 0x00000005000085a7 */ /* 0x000ee400080010ff */
[----:B---3--:R-:W-:Y:S05]  /*4770*/  @!P0 BRA `(.L_x_80) ;  /* 0xfffffffc00f08947 */ /* 0x008fea000383ffff */
[----:B------:R-:W-:Y:S05]  /*4780*/  BRA `(.L_x_79) ;  /* 0x00000000000c7947 */ /* 0x000fea0003800000 */
.L_x_77:
[----:B------:R-:W-:-:S04]  /*4790*/  UIADD3 UR4, UPT, UPT, UR21, 0x110, URZ ;  /* 0x0000011015047890 */ /* 0x000fc8000fffe0ff */
[----:B------:R-:W-:-:S09]  /*47a0*/  UPRMT UR4, UR40, 0x654, UR4 ;  /* 0x0000065428047896 */ /* 0x000fd20008000004 */
[----:B------:R-:W-:Y:S03]  /*47b0*/  SYNCS.ARRIVE.TRANS64.RED.A1T0 RZ, [UR4], RZ ;  /* 0x000000ffffff79a7 */ /* 0x000fe60008100404 */
.L_x_79:
[----:B-12---:R-:W-:Y:S01]  /*47c0*/  SHF.L.U32 R5, RZ, 0x1f, RZ ;  /* 0x0000001fff057819 */ /* 0x006fe200000006ff */
[----:B------:R-:W-:Y:S01]  /*47d0*/  UIADD3 UR4, UPT, UPT, UR21, 0x110, URZ ;  /* 0x0000011015047890 */ /* 0x000fe2000fffe0ff */
[----:B------:R-:W-:Y:S02]  /*47e0*/  PLOP3.LUT P0, PT, PT, PT, UP0, 0x80, 0x8 ;  /* 0x000000000008781c */ /* 0x000fe40003f0f008 */
[----:B------:R-:W1:Y:S02]  /*47f0*/  SYNCS.PHASECHK.TRANS64.TRYWAIT P1, [UR21+0x110], R5 ;  /* 0x00011005ff0075a7 */ /* 0x000e640008021115 */
[----:B-1----:R-:W-:Y:S09]  /*4800*/  @!P1 BRA `(.L_x_81) ;  /* 0x0000005000549947 */ /* 0x002ff20003800000 */
.L_x_169:
[----:B------:R-:W-:Y:S01]  /*4810*/  @!UP0 UPRMT UR4, UR40, 0x654, UR4 ;  /* 0x0000065428048896 */ /* 0x000fe20008000004 */
[----:B------:R-:W-:Y:S01]  /*4820*/  LOP3.LUT R2, R3, 0xffff, RZ, 0xc0, !PT ;  /* 0x0000ffff03027812 */ /* 0x000fe200078ec0ff */
[----:B------:R-:W-:Y:S02]  /*4830*/  IMAD.MOV.U32 R3, RZ, RZ, 0xffff ;  /* 0x0000ffffff037424 */ /* 0x000fe400078e00ff */
[----:B-1----:R-:W-:Y:S01]  /*4840*/  IMAD.MOV.U32 R5, RZ, RZ, 0x1 ;  /* 0x00000001ff057424 */ /* 0x002fe200078e00ff */
[----:B------:R-:W-:-:S04]  /*4850*/  SHF.R.U32.HI R2, RZ, 0x5, R2 ;  /* 0x00000005ff027819 */ /* 0x000fc80000011602 */
[----:B------:R-:W-:Y:S01]  /*4860*/  @!P0 SYNCS.ARRIVE.TRANS64.RED.A1T0 RZ, [UR4], RZ ;  /* 0x000000ffffff89a7 */ /* 0x000fe20008100404 */
[----:B------:R-:W-:Y:S01]  /*4870*/  NOP ;  /* 0x0000000000007918 */ /* 0x000fe20000000000 */
[----:B------:R-:W1:Y:S01]  /*4880*/  LDS R0, [UR8+0x14] ;  /* 0x00001408ff007984 */ /* 0x000e620008000800 */
[-C--:B------:R-:W-:Y:S02]  /*4890*/  SHF.L.U32 R3, R3, R2.reuse, RZ ;  /* 0x0000000203037219 */ /* 0x080fe400000006ff */
[----:B------:R-:W-:Y:S02]  /*48a0*/  SHF.L.U32 R5, R5, R2, RZ ;  /* 0x0000000205057219 */ /* 0x000fe400000006ff */
[----:B-1----:R-:W-:-:S04]  /*48b0*/  LOP3.LUT R0, R0, R3, RZ, 0xc0, !PT ;  /* 0x0000000300007212 */ /* 0x002fc800078ec0ff */
[----:B------:R-:W-:-:S13]  /*48c0*/  ISETP.NE.AND P0, PT, R0, R3, PT ;  /* 0x000000030000720c */ /* 0x000fda0003f05270 */
[----:B------:R-:W-:Y:S05]  /*48d0*/  @P0 BRA `(.L_x_82) ;  /* 0x00000000005c0947 */ /* 0x000fea0003800000 */
[----:B------:R-:W1:Y:S02]  /*48e0*/  LDS R0, [UR8+0x18] ;  /* 0x00001808ff007984 */ /* 0x000e640008000800 */
[----:B-1----:R-:W-:-:S04]  /*48f0*/  LOP3.LUT R0, R0, R5, RZ, 0xc0, !PT ;  /* 0x0000000500007212 */ /* 0x002fc800078ec0ff */
[----:B------:R-:W-:-:S13]  /*4900*/  ISETP.NE.AND P0, PT, R0, R5, PT ;  /* 0x000000050000720c */ /* 0x000fda0003f05270 */
[----:B------:R-:W-:Y:S05]  /*4910*/  @P0 BRA `(.L_x_83) ;  /* 0x0000000000400947 */ /* 0x000fea0003800000 */
[----:B------:R-:W-:Y:S01]  /*4920*/  R2UR UR4, R3 ;  /* 0x00000000030472ca */ /* 0x000fe200000e0000 */
[----:B------:R-:W1:Y:S01]  /*4930*/  S2R R2, SR_LANEID ;  /* 0x0000000000027919 */ /* 0x000e620000000000 */
[----:B------:R-:W-:-:S04]  /*4940*/  LOP3.LUT R5, RZ, R5, RZ, 0x33, !PT ;  /* 0x00000005ff057212 */ /* 0x000fc800078e33ff */
[----:B------:R-:W2:Y:S07]  /*4950*/  REDUX UR6, R5 ;  /* 0x00000000050673c4 */ /* 0x000eae0000000000 */
[----:B------:R-:W-:-:S03]  /*4960*/  ULOP3.LUT UR5, URZ, UR4, URZ, 0x33, !UPT ;  /* 0x00000004ff057292 */ /* 0x000fc6000f8e33ff */
[----:B------:R-:W-:Y:S02]  /*4970*/  VOTEU.ANY UR4, UPT, PT ;  /* 0x0000000000047886 */ /* 0x000fe400038e0100 */
[----:B------:R-:W-:Y:S01]  /*4980*/  UFLO.U32 UR4, UR4 ;  /* 0x00000004000472bd */ /* 0x000fe200080e0000 */
[----:B------:R-:W-:-:S04]  /*4990*/  IMAD.U32 R0, RZ, RZ, UR5 ;  /* 0x00000005ff007e24 */ /* 0x000fc8000f8e00ff */
[----:B------:R-:W3:Y:S02]  /*49a0*/  REDUX UR7, R0 ;  /* 0x00000000000773c4 */ /* 0x000ee40000000000 */
[----:B------:R4:W-:Y:S01]  /*49b0*/  UTCATOMSWS.AND URZ, UR5 ;  /* 0x0000000500ff79e3 */ /* 0x0009e20008000000 */
[----:B-1----:R-:W-:Y:S01]  /*49c0*/  ISETP.EQ.U32.AND P0, PT, R2, UR4, PT ;  /* 0x0000000402007c0c */ /* 0x002fe2000bf02070 */
[----:B--2---:R-:W-:Y:S02]  /*49d0*/  IMAD.U32 R2, RZ, RZ, UR6 ;  /* 0x00000006ff027e24 */ /* 0x004fe4000f8e00ff */
[----:B---3--:R-:W-:-:S10]  /*49e0*/  IMAD.U32 R3, RZ, RZ, UR7 ;  /* 0x00000007ff037e24 */ /* 0x008fd4000f8e00ff */
[----:B------:R4:W-:Y:S04]  /*49f0*/  @P0 ATOMS.AND RZ, [UR8+0x14], R3 ;  /* 0x00001403ffff098c */ /* 0x0009e8000a800008 */
[----:B------:R4:W-:Y:S01]  /*4a00*/  @P0 ATOMS.AND RZ, [UR8+0x18], R2 ;  /* 0x00001802ffff098c */ /* 0x0009e2000a800008 */
[----:B------:R-:W-:Y:S05]  /*4a10*/  BRA `(.L_x_84) ;  /* 0x0000000000147947 */ /* 0x000fea0003800000 */
.L_x_83:
[----:B------:R-:W-:Y:S02]  /*4a20*/  MOV R2, 0x4a40 ;  /* 0x00004a4000027802 */ /* 0x000fe40000000f00 */
[----:B-----5:R-:W-:Y:S05]  /*4a30*/  CALL.REL.NOINC `($__internal_0_$__cuda_sm10x_tcgen05_guardrail_trap_col_being_dealloced_not_returned_by_alloc) ;  /* 0x0000005000c47944 */ /* 0x020fea0003c00000 */
[----:B------:R-:W-:Y:S05]  /*4a40*/  BRA `(.L_x_84) ;  /* 0x0000000000087947 */ /* 0x000fea0003800000 */
.L_x_82:
[----:B------:R-:W-:Y:S02]  /*4a50*/  MOV R2, 0x4a70 ;  /* 0x00004a7000027802 */ /* 0x000fe40000000f00 */
[----:B-----5:R-:W-:Y:S05]  /*4a60*/  CALL.REL.NOINC `($__internal_2_$__cuda_sm10x_tcgen05_guardrail_trap_unallocated_columns_being_dealloced) ;  /* 0x0000005000d07944 */ /* 0x020fea0003c00000 */
.L_x_84:
[----:B------:R-:W-:Y:S01]  /*4a70*/  NOP ;  /* 0x0000000000007918 */ /* 0x000fe20000000000 */
[----:B----4-:R-:W-:Y:S05]  /*4a80*/  EXIT ;  /* 0x000000000000794d */ /* 0x010fea0003800000 */
.L_x_56:
[----:B------:R-:W2:Y:S01]  /*4a90*/  LDCU UR5, c[0x0][0x384] ;  /* 0x00007080ff0577ac */ /* 0x000ea20008000800 */
[----:B------:R-:W-:Y:S02]  /*4aa0*/  UISETP.NE.OR UP0, UPT, UR18, 0x3, !UP3 ;  /* 0x000000031200788c */ /* 0x000fe4000df05670 */
[----:B--2---:R-:W-:-:S07]  /*4ab0*/  UIADD3 UR5, UPT, UPT, UR5, 0x3f, URZ ;  /* 0x0000003f05057890 */ /* 0x004fce000fffe0ff */
[----:B------:R-:W-:Y:S05]  /*4ac0*/  BRA.U UP0, `(.L_x_85) ;  /* 0x00000015001c7547 */ /* 0x000fea000b800000 */
[----:B------:R-:W-:Y:S01]  /*4ad0*/  USHF.R.S32.HI UR4, URZ, 0x1f, UR5 ;  /* 0x0000001fff047899 */ /* 0x000fe20008011405 */
[----:B------:R-:W2:Y:S01]  /*4ae0*/  S2UR UR8, SR_CgaCtaId ;  /* 0x00000000000879c3 */ /* 0x000ea20000008800 */
[----:B------:R-:W3:Y:S01]  /*4af0*/  LDCU UR37, c[0x0][0x370] ;  /* 0x00006e00ff2577ac */ /* 0x000ee20008000800 */
[----:B------:R-:W-:Y:S02]  /*4b00*/  HFMA2 R10, -RZ, RZ, 0, 5.9604644775390625e-08 ;  /* 0x00000001ff0a7431 */ /* 0x000fe400000001ff */
[----:B------:R-:W-:Y:S01]  /*4b10*/  IMAD.MOV.U32 R8, RZ, RZ, RZ ;  /* 0x000000ffff087224 */ /* 0x000fe200078e00ff */
[----:B------:R-:W-:Y:S01]  /*4b20*/  ULEA.HI UR4, UR4, UR5, URZ, 0x6 ;  /* 0x0000000504047291 */ /* 0x000fe2000f8f30ff */
[----:B------:R-:W4:Y:S02]  /*4b30*/  LDCU.128 UR32, c[0x0][0xb10] ;  /* 0x00016200ff2077ac */ /* 0x000f240008000c00 */
[----:B------:R-:W1:Y:S01]  /*4b40*/  LDC.64 R14, c[0x0][0x348] ;  /* 0x0000d200ff0e7b82 */ /* 0x000e620000000a00 */
[----:B------:R-:W-:Y:S01]  /*4b50*/  USHF.R.S32.HI UR27, URZ, 0x6, UR4 ;  /* 0x00000006ff1b7899 */ /* 0x000fe20008011404 */
[----:B------:R-:W4:Y:S05]  /*4b60*/  LDCU UR36, c[0x0][0x374] ;  /* 0x00006e80ff2477ac */ /* 0x000f2a0008000800 */
[----:B------:R-:W-:Y:S01]  /*4b70*/  IMAD.U32 R2, RZ, RZ, UR27 ;  /* 0x0000001bff027e24 */ /* 0x000fe2000f8e00ff */
[----:B------:R-:W3:Y:S04]  /*4b80*/  LDCU.64 UR4, c[0x0][0x888] ;  /* 0x00011100ff0477ac */ /* 0x000ee80008000a00 */
[----:B------:R-:W-:Y:S01]  /*4b90*/  IABS R0, R2 ;  /* 0x0000000200007213 */ /* 0x000fe20000000000 */
[----:B------:R-:W2:Y:S03]  /*4ba0*/  LDCU.64 UR30, c[0x0][0x890] ;  /* 0x00011200ff1e77ac */ /* 0x000ea60008000a00 */
[----:B------:R-:W-:Y:S01]  /*4bb0*/  R2UR UR26, R0 ;  /* 0x00000000001a72ca */ /* 0x000fe200000e0000 */
[----:B------:R-:W1:Y:S01]  /*4bc0*/  LDCU UR18, c[0x0][0xb0c] ;  /* 0x00016180ff1277ac */ /* 0x000e620008000800 */
[----:B------:R-:W1:Y:S01]  /*4bd0*/  LDCU UR44, c[0x0][0xb20] ;  /* 0x00016400ff2c77ac */ /* 0x000e620008000800 */
[----:B------:R-:W1:Y:S10]  /*4be0*/  LDCU UR29, c[0x0][0x388] ;  /* 0x00007100ff1d77ac */ /* 0x000e740008000800 */
[----:B------:R-:W1:Y:S01]  /*4bf0*/  I2F.RP R3, UR26 ;  /* 0x0000001a00037d06 */ /* 0x000e620008209400 */
[----:B---3--:R-:W-:Y:S01]  /*4c00*/  UISETP.NE.U32.AND UP0, UPT, UR4, URZ, UPT ;  /* 0x000000ff0400728c */ /* 0x008fe2000bf05070 */
[----:B------:R-:W3:Y:S03]  /*4c10*/  LDCU UR4, c[0x0][0xb30] ;  /* 0x00016600ff0477ac */ /* 0x000ee60008000800 */
[----:B------:R-:W-:Y:S01]  /*4c20*/  UISETP.NE.AND.EX UP4, UPT, UR5, URZ, UPT, UP0 ;  /* 0x000000ff0500728c */ /* 0x000fe2000bf85300 */
[----:B------:R-:W-:Y:S01]  /*4c30*/  UMOV UR22, 0x400 ;  /* 0x0000040000167882 */ /* 0x000fe20000000000 */
[----:B----4-:R-:W-:-:S02]  /*4c40*/  UIMAD.WIDE.U32 UR10, UR36, UR35, URZ ;  /* 0x00000023240a72a5 */ /* 0x010fc4000f8e00ff */
[----:B--2---:R-:W-:Y:S02]  /*4c50*/  ULEA UR22, UR8, UR22, 0x18 ;  /* 0x0000001608167291 */ /* 0x004fe4000f8ec0ff */
[----:B------:R-:W-:Y:S01]  /*4c60*/  UIMAD.WIDE.U32 UR8, UR37, UR32, URZ ;  /* 0x00000020250872a5 */ /* 0x000fe2000f8e00ff */
[----:B-1----:R-:W1:Y:S01]  /*4c70*/  MUFU.RCP R0, R3 ;  /* 0x0000000300007308 */ /* 0x002e620000001000 */
[----:B------:R-:W-:Y:S01]  /*4c80*/  UMOV UR6, URZ ;  /* 0x000000ff00067c82 */ /* 0x000fe20008000000 */
[----:B------:R-:W-:Y:S02]  /*4c90*/  UISETP.NE.U32.AND UP5, UPT, UR30, URZ, UPT ;  /* 0x000000ff1e00728c */ /* 0x000fe4000bfa5070 */
[----:B------:R-:W-:Y:S02]  /*4ca0*/  UIADD3 UR38, UPT, UPT, UR22, 0xe8, URZ ;  /* 0x000000e816267890 */ /* 0x000fe4000fffe0ff */
[----:B------:R-:W-:Y:S01]  /*4cb0*/  UISETP.NE.AND UP0, UPT, UR39, 0x1, UPT ;  /* 0x000000012700788c */ /* 0x000fe2000bf05270 */
[----:B------:R-:W-:Y:S01]  /*4cc0*/  UMOV UR42, UR9 ;  /* 0x00000009002a7c82 */ /* 0x000fe20008000000 */
[----:B------:R-:W-:Y:S01]  /*4cd0*/  UMOV UR41, UR11 ;  /* 0x0000000b00297c82 */ /* 0x000fe20008000000 */
[----:B------:R-:W-:-:S02]  /*4ce0*/  UISETP.GE.AND UP3, UPT, UR39, 0x1, UPT ;  /* 0x000000012700788c */ /* 0x000fc4000bf66270 */
[----:B------:R-:W-:Y:S02]  /*4cf0*/  UISETP.NE.AND UP0, UPT, UR18, 0x1, UPT ;  /* 0x000000011200788c */ /* 0x000fe4000bf05270 */
[----:B------:R-:W-:Y:S01]  /*4d00*/  UISETP.NE.AND UP6, UPT, UR34, 0x1, UPT ;  /* 0x000000012200788c */ /* 0x000fe2000bfc5270 */
[----:B------:R-:W-:Y:S01]  /*4d10*/  UMOV UR25, URZ ;  /* 0x000000ff00197c82 */ /* 0x000fe20008000000 */
[----:B-1----:R-:W-:Y:S01]  /*4d20*/  VIADD R0, R0, 0xffffffe ;  /* 0x0ffffffe00007836 */ /* 0x002fe20000000000 */
[----:B------:R-:W-:Y:S01]  /*4d30*/  UPLOP3.LUT UP2, UPT, UPT, UPT, UPT, 0x40, 0x4 ;  /* 0x000000000004789c */ /* 0x000fe20003f4e870 */
[----:B------:R-:W1:Y:S04]  /*4d40*/  LDCU.64 UR16, c[0x0][0xb28] ;  /* 0x00016500ff1077ac */ /* 0x000e680008000a00 */
[----:B------:R-:W2:Y:S01]  /*4d50*/  F2I.FTZ.U32.TRUNC.NTZ R0, R0 ;  /* 0x0000000000007305 */ /* 0x000ea2000021f000 */
[----:B------:R-:W-:-:S02]  /*4d60*/  UISETP.NE.AND.EX UP5, UPT, UR31, URZ, UPT, UP5 ;  /* 0x000000ff1f00728c */ /* 0x000fc4000bfa5350 */
[----:B------:R-:W-:Y:S02]  /*4d70*/  UPRMT UR38, URZ, 0x654, UR38 ;  /* 0x00000654ff267896 */ /* 0x000fe40008000026 */
[----:B------:R-:W-:Y:S02]  /*4d80*/  USHF.R.U32.HI UR42, URZ, UR33, UR42 ;  /* 0x00000021ff2a7299 */ /* 0x000fe4000801162a */
[----:B------:R-:W-:Y:S02]  /*4d90*/  USHF.R.U32.HI UR41, URZ, UR44, UR41 ;  /* 0x0000002cff297299 */ /* 0x000fe40008011629 */
[----:B---3--:R-:W-:Y:S02]  /*4da0*/  UISETP.NE.AND UP3, UPT, UR4, 0x1, UPT ;  /* 0x000000010400788c */ /* 0x008fe4000bf65270 */
[----:B------:R-:W-:Y:S02]  /*4db0*/  UISETP.NE.AND UP0, UPT, UR29, URZ, UPT ;  /* 0x000000ff1d00728c */ /* 0x000fe4000bf05270 */
[----:B------:R-:W-:Y:S01]  /*4dc0*/  UISETP.NE.AND UP6, UPT, UR27, URZ, UPT ;  /* 0x000000ff1b00728c */ /* 0x000fe2000bfc5270 */
[----:B--2---:R-:W-:-:S02]  /*4dd0*/  R2UR UR7, R0 ;  /* 0x00000000000772ca */ /* 0x004fc400000e0000 */
[----:B------:R-:W-:Y:S02]  /*4de0*/  IABS R0, R2 ;  /* 0x0000000200007213 */ /* 0x000fe40000000000 */
[----:B------:R-:W-:-:S03]  /*4df0*/  MOV R2, 0x2000 ;  /* 0x0000200000027802 */ /* 0x000fc60000000f00 */
[----:B------:R-:W-:-:S05]  /*4e00*/  IMAD.MOV R0, RZ, RZ, -R0 ;  /* 0x000000ffff007224 */ /* 0x000fca00078e0a00 */
[----:B------:R-:W-:Y:S01]  /*4e10*/  R2UR UR43, R0 ;  /* 0x00000000002b72ca */ /* 0x000fe200000e0000 */
[----:B------:R-:W-:-:S04]  /*4e20*/  UIADD3 UR5, UPT, UPT, URZ, -UR7, URZ ;  /* 0x80000007ff057290 */ /* 0x000fc8000fffe0ff */
[----:B------:R-:W-:-:S04]  /*4e30*/  UIMAD UR5, UR5, UR26, URZ ;  /* 0x0000001a050572a4 */ /* 0x000fc8000f8e02ff */
[----:B------:R-:W-:-:S07]  /*4e40*/  UIMAD.WIDE.U32 UR6, UR7, UR5, UR6 ;  /* 0x00000005070672a5 */ /* 0x000fce000f8e0006 */
[----:B-1----:R-:W-:-:S05]  /*4e50*/  UMOV UR40, UR7 ;  /* 0x0000000700287c82 */ /* 0x002fca0008000000 */
.L_x_94:
[----:B------:R-:W-:Y:S04]  /*4e60*/  SHF.L.U32 R3, R8, 0x1f, RZ ;  /* 0x0000001f08037819 */ /* 0x000fe800000006ff */
[----:B-1----:R-:W1:Y:S02]  /*4e70*/  SYNCS.PHASECHK.TRANS64.TRYWAIT P0, [UR22+0xe0], R3 ;  /* 0x0000e003ff0075a7 */ /* 0x002e640008001116 */
[----:B-1----:R-:W-:Y:S05]  /*4e80*/  @!P0 BRA `(.L_x_86) ;  /* 0x0000004800cc8947 */ /* 0x002fea0003800000 */
.L_x_171:
[----:B------:R-:W2:Y:S01]  /*4e90*/  LDS.128 R4, [UR22+0x120] ;  /* 0x00012016ff047984 */ /* 0x000ea20008000c00 */
[----:B------:R-:W-:Y:S01]  /*4ea0*/  @!PT LDS RZ, [RZ] ;  /* 0x00000000fffff984 */ /* 0x000fe20000000800 */
[----:B------:R-:W-:Y:S01]  /*4eb0*/  @!PT LDS RZ, [RZ] ;  /* 0x00000000fffff984 */ /* 0x000fe20000000800 */
[----:B------:R-:W-:Y:S01]  /*4ec0*/  @!PT LDS RZ, [RZ] ;  /* 0x00000000fffff984 */ /* 0x000fe20000000800 */
[----:B------:R-:W-:Y:S01]  /*4ed0*/  @!PT LDS RZ, [RZ] ;  /* 0x00000000fffff984 */ /* 0x000fe20000000800 */
[----:B------:R3:W-:Y:S06]  /*4ee0*/  MEMBAR.ALL.CTA ;  /* 0x0000000000007992 */ /* 0x0007ec0000008000 */
[----:B---3--:R-:W3:Y:S02]  /*4ef0*/  FENCE.VIEW.ASYNC.S ;  /* 0x00000000000073c6 */ /* 0x008ee40000000000 */
[----:B---3--:R-:W-:Y:S01]  /*4f00*/  SYNCS.ARRIVE.TRANS64.RED.A1T0 RZ, [UR38], RZ ;  /* 0x000000ffffff79a7 */ /* 0x008fe20008100426 */
[----:B--2---:R-:W-:Y:S11]  /*4f10*/  LOP3.LUT P0, RZ, R6, 0x1, RZ, 0xc0, !PT ;  /* 0x0000000106ff7812 */ /* 0x004ff6000780c0ff */
[----:B------:R-:W-:Y:S02]  /*4f20*/  @!UPT UIADD3 URZ, UPT, UPT, URZ, URZ, URZ ;  /* 0x000000fffffff290 */ /* 0x000fe4000fffe0ff */
[----:B------:R-:W-:Y:S01]  /*4f30*/  VOTEU.ANY UP0, P0 ;  /* 0x0000000000ff7886 */ /* 0x000fe20000000100 */
[----:B------:R-:W-:Y:S11]  /*4f40*/  PLOP3.LUT P0, PT, PT, PT, UP0, 0x80, 0x8 ;  /* 0x000000000008781c */ /* 0x000ff60003f0f008 */
[----:B------:R-:W-:Y:S02]  /*4f50*/  @!UPT UIADD3 URZ, UPT, UPT, URZ, URZ, URZ ;  /* 0x000000fffffff290 */ /* 0x000fe4000fffe0ff */
[----:B-1----:R-:W-:Y:S02]  /*4f60*/  @P0 MOV R3, R4 ;  /* 0x0000000400030202 */ /* 0x002fe40000000f00 */
[----:B------:R-:W-:Y:S02]  /*4f70*/  @P0 LOP3.LUT R0, R5, 0xffff, RZ, 0xc0, !PT ;  /* 0x0000ffff05000812 */ /* 0x000fe400078ec0ff */
[----:B------:R-:W-:Y:S02]  /*4f80*/  @P0 R2UR UR5, R3 ;  /* 0x00000000030502ca */ /* 0x000fe400000e0000 */
[----:B------:R-:W-:Y:S11]  /*4f90*/  @P0 R2UR UR4, R0 ;  /* 0x00000000000402ca */ /* 0x000ff600000e0000 */
[----:B------:R-:W-:Y:S02]  /*4fa0*/  @UP0 UMOV UR15, UR5 ;  /* 0x00000005000f0c82 */ /* 0x000fe40008000000 */
[----:B------:R-:W-:Y:S01]  /*4fb0*/  @UP0 UMOV UR14, UR4 ;  /* 0x00000004000e0c82 */ /* 0x000fe20008000000 */
[----:B------:R-:W-:Y:S09]  /*4fc0*/  UISETP.GE.AND UP0, UPT, UR39, 0x1, UPT ;  /* 0x000000012700788c */ /* 0x000ff2000bf06270 */
[----:B------:R-:W-:Y:S05]  /*4fd0*/  BRA.U !UP0, `(.L_x_87) ;  /* 0x0000000108c07547 */ /* 0x000fea000b800000 */
[----:B------:R-:W-:Y:S02]  /*4fe0*/  UIMAD.WIDE.U32 UR8, UR14, UR35, URZ ;  /* 0x000000230e0872a5 */ /* 0x000fe4000f8e00ff */
[----:B------:R-:W-:Y:S02]  /*4ff0*/  UP2UR UR19, UPR, URZ, 0x4 ;  /* 0x00000004ff137883 */ /* 0x000fe40008000000 */
[----:B------:R-:W-:Y:S02]  /*5000*/  UISETP.NE.AND UP2, UPT, UR34, 0x1, UPT ;  /* 0x000000012200788c */ /* 0x000fe4000bf45270 */
[----:B------:R-:W-:Y:S02]  /*5010*/  UIMAD.WIDE.U32 UR10, UR15, UR32, URZ ;  /* 0x000000200f0a72a5 */ /* 0x000fe4000f8e00ff */
[----:B------:R-:W-:Y:S02]  /*5020*/  USEL UR4, UR36, UR41, !UP2 ;  /* 0x0000002924047287 */ /* 0x000fe4000d000000 */
[----:B------:R-:W-:Y:S02]  /*5030*/  UISETP.NE.AND UP0, UPT, UR18, 0x1, UPT ;  /* 0x000000011200788c */ /* 0x000fe4000bf05270 */
[----:B------:R-:W-:Y:S02]  /*5040*/  UP2UR UR24, UPR, URZ, 0x2 ;  /* 0x00000002ff187883 */ /* 0x000fe40008000000 */
[----:B------:R-:W-:Y:S02]  /*5050*/  UISETP.NE.AND UP1, UPT, UR39, 0x1, UPT ;  /* 0x000000012700788c */ /* 0x000fe4000bf25270 */
[----:B------:R-:W-:Y:S02]  /*5060*/  UIMAD.WIDE.U32 UR12, UR4, UR16, URZ ;  /* 0x00000010040c72a5 */ /* 0x000fe4000f8e00ff */
[----:B------:R-:W-:Y:S01]  /*5070*/  USEL UR7, UR37, UR42, !UP0 ;  /* 0x0000002a25077287 */ /* 0x000fe2000c000000 */
[----:B------:R-:W-:Y:S02]  /*5080*/  UMOV UR5, UR9 ;  /* 0x0000000900057c82 */ /* 0x000fe40008000000 */
[----:B------:R-:W-:Y:S02]  /*5090*/  USHF.R.U32.HI UR6, URZ, UR44, UR5 ;  /* 0x0000002cff067299 */ /* 0x000fe40008011605 */
[----:B------:R-:W-:Y:S02]  /*50a0*/  UIMAD.WIDE.U32 UR20, UR7, UR16, URZ ;  /* 0x00000010071472a5 */ /* 0x000fe4000f8e00ff */
[----:B------:R-:W-:Y:S02]  /*50b0*/  USEL UR6, UR14, UR6, !UP2 ;  /* 0x000000060e067287 */ /* 0x000fe4000d000000 */
[----:B------:R-:W-:Y:S01]  /*50c0*/  UISETP.NE.AND UP2, UPT, UR19, URZ, UPT ;  /* 0x000000ff1300728c */ /* 0x000fe2000bf45270 */
[----:B------:R-:W-:Y:S01]  /*50d0*/  UMOV UR5, UR11 ;  /* 0x0000000b00057c82 */ /* 0x000fe20008000000 */
[----:B------:R-:W-:Y:S02]  /*50e0*/  UIMAD.WIDE.U32 UR10, UR6, UR16, URZ ;  /* 0x00000010060a72a5 */ /* 0x000fe4000f8e00ff */
[----:B------:R-:W-:Y:S03]  /*50f0*/  USHF.R.U32.HI UR8, URZ, UR33, UR5 ;  /* 0x00000021ff087299 */ /* 0x000fe60008011605 */
[----:B------:R-:W-:Y:S02]  /*5100*/  UMOV UR5, UR13 ;  /* 0x0000000d00057c82 */ /* 0x000fe40008000000 */
[----:B------:R-:W-:Y:S03]  /*5110*/  @UP1 USHF.R.U32.HI UR4, URZ, UR17, UR5 ;  /* 0x00000011ff041299 */ /* 0x000fe60008011605 */
[----:B------:R-:W-:Y:S01]  /*5120*/  UMOV UR5, UR21 ;  /* 0x0000001500057c82 */ /* 0x000fe20008000000 */
[----:B------:R-:W-:Y:S02]  /*5130*/  UIMAD UR4, UR39, UR4, URZ ;  /* 0x00000004270472a4 */ /* 0x000fe4000f8e02ff */
[----:B------:R-:W-:Y:S02]  /*5140*/  @UP1 USHF.R.U32.HI UR7, URZ, UR17, UR5 ;  /* 0x00000011ff071299 */ /* 0x000fe40008011605 */
[----:B------:R-:W-:Y:S02]  /*5150*/  USEL UR5, UR15, UR8, !UP0 ;  /* 0x000000080f057287 */ /* 0x000fe4000c000000 */
[----:B------:R-:W-:Y:S02]  /*5160*/  UIMAD UR8, UR39, UR7, URZ ;  /* 0x00000007270872a4 */ /* 0x000fe4000f8e02ff */
[----:B------:R-:W-:Y:S03]  /*5170*/  UISETP.GE.AND UP0, UPT, UR6, UR4, UPT ;  /* 0x000000040600728c */ /* 0x000fe6000bf06270 */
[----:B------:R-:W-:Y:S01]  /*5180*/  UMOV UR4, UR11 ;  /* 0x0000000b00047c82 */ /* 0x000fe20008000000 */
[----:B------:R-:W-:Y:S02]  /*5190*/  UISETP.GE.OR UP0, UPT, UR5, UR8, UP0 ;  /* 0x000000080500728c */ /* 0x000fe40008706670 */
[----:B------:R-:W-:Y:S02]  /*51a0*/  USHF.R.U32.HI UR4, URZ, UR17, UR4 ;  /* 0x00000011ff047299 */ /* 0x000fe40008011604 */
[----:B------:R-:W-:Y:S02]  /*51b0*/  UIMAD.WIDE.U32 UR8, UR5, UR16, URZ ;  /* 0x00000010050872a5 */ /* 0x000fe4000f8e00ff */
[----:B------:R-:W-:Y:S04]  /*51c0*/  USEL UR10, UR6, UR4, !UP1 ;  /* 0x00000004060a7287 */ /* 0x000fe8000c800000 */
[----:B------:R-:W-:Y:S01]  /*51d0*/  UIADD3 UR11, UPT, UPT, -UR10, URZ, URZ ;  /* 0x000000ff0a0b7290 */ /* 0x000fe2000fffe1ff */
[----:B------:R-:W-:Y:S02]  /*51e0*/  @!UP0 UMOV UR4, UR9 ;  /* 0x0000000900048c82 */ /* 0x000fe40008000000 */
[----:B------:R-:W-:Y:S02]  /*51f0*/  @!UP0 USHF.R.U32.HI UR4, URZ, UR17, UR4 ;  /* 0x00000011ff048299 */ /* 0x000fe40008011604 */
[----:B------:R-:W-:Y:S02]  /*5200*/  UIMAD UR8, UR39, UR11, UR6 ;  /* 0x0000000b270872a4 */ /* 0x000fe4000f8e0206 */
[----:B------:R-:W-:Y:S02]  /*5210*/  @!UP0 USEL UR4, UR5, UR4, !UP1 ;  /* 0x0000000405048287 */ /* 0x000fe4000c800000 */
[----:B------:R-:W-:Y:S02]  /*5220*/  UISETP.NE.AND UP1, UPT, UR24, URZ, UPT ;  /* 0x000000ff1800728c */ /* 0x000fe4000bf25270 */
[----:B------:R-:W-:Y:S02]  /*5230*/  @!UP0 UIMAD UR8, UR7, UR8, UR4 ;  /* 0x00000008070882a4 */ /* 0x000fe4000f8e0204 */
[----:B------:R-:W-:Y:S02]  /*5240*/  @!UP0 UIADD3 UR9, UPT, UPT, UR10, -UR4, URZ ;  /* 0x800000040a098290 */ /* 0x000fe4000fffe0ff */
[----:B------:R-:W-:Y:S02]  /*5250*/  UIADD3 UR4, UPT, UPT, -UR5, URZ, URZ ;  /* 0x000000ff05047290 */ /* 0x000fe4000fffe1ff */
[----:B------:R-:W-:Y:S02]  /*5260*/  UIADD3 UR7, UPT, UPT, -UR6, URZ, URZ ;  /* 0x000000ff06077290 */ /* 0x000fe4000fffe1ff */
[----:B------:R-:W-:Y:S02]  /*5270*/  @!UP0 UIMAD UR6, UR9, UR39, UR5 ;  /* 0x00000027090682a4 */ /* 0x000fe4000f8e0205 */
[----:B------:R-:W-:Y:S02]  /*5280*/  UIMAD UR15, UR18, UR4, UR15 ;  /* 0x00000004120f72a4 */ /* 0x000fe4000f8e020f */
[----:B------:R-:W-:Y:S01]  /*5290*/  UIMAD UR4, UR34, UR7, UR14 ;  /* 0x00000007220472a4 */ /* 0x000fe2000f8e020e */
[----:B------:R-:W-:Y:S02]  /*52a0*/  @!UP0 UMOV UR5, UR8 ;  /* 0x0000000800058c82 */ /* 0x000fe40008000000 */
[----:B------:R-:W-:Y:S02]  /*52b0*/  UIMAD UR15, UR5, UR18, UR15 ;  /* 0x00000012050f72a4 */ /* 0x000fe4000f8e020f */
[----:B------:R-:W-:Y:S11]  /*52c0*/  UIMAD UR14, UR6, UR34, UR4 ;  /* 0x00000022060e72a4 */ /* 0x000ff6000f8e0204 */
[----:B------:R-:W-:Y:S01]  /*52d0*/  @!UPT UIADD3 URZ, UPT, UPT, URZ, URZ, URZ ;  /* 0x000000fffffff290 */ /* 0x000fe2000fffe0ff */
.L_x_87:
[----:B------:R-:W1:Y:S01]  /*52e0*/  @!UP3 LDCU.128 UR8, c[0x0][0xb10] ;  /* 0x00016200ff08b7ac */ /* 0x000e620008000c00 */
[----:B------:R-:W-:Y:S04]  /*52f0*/  MOV R0, UR23 ;  /* 0x0000001700007c02 */ /* 0x000fe80008000f00 */
[----:B------:R-:W-:Y:S01]  /*5300*/  IABS R0, R0 ;  /* 0x0000000000007213 */ /* 0x000fe20000000000 */
[----:B------:R-:W2:Y:S01]  /*5310*/  @!UP3 LDCU UR5, c[0x0][0xb0c] ;  /* 0x00016180ff05b7ac */ /* 0x000ea20008000800 */
[----:B-1----:R-:W-:Y:S07]  /*5320*/  UIMAD.WIDE.U32 UR6, UR15, UR8, URZ ;  /* 0x000000080f0672a5 */ /* 0x002fee000f8e00ff */
[----:B------:R-:W-:Y:S01]  /*5330*/  @!UP3 UMOV UR4, UR7 ;  /* 0x000000070004bc82 */ /* 0x000fe20008000000 */
[----:B--2---:R-:W-:Y:S02]  /*5340*/  @!UP3 UISETP.NE.AND UP0, UPT, UR5, 0x1, UPT ;  /* 0x000000010500b88c */ /* 0x004fe4000bf05270 */
[----:B------:R-:W-:Y:S02]  /*5350*/  @!UP3 USHF.R.U32.HI UR4, URZ, UR9, UR4 ;  /* 0x00000009ff04b299 */ /* 0x000fe40008011604 */
[----:B------:R-:W-:Y:S02]  /*5360*/  UIMAD.WIDE.U32 UR6, UR14, UR11, URZ ;  /* 0x0000000b0e0672a5 */ /* 0x000fe4000f8e00ff */
[----:B------:R-:W-:Y:S02]  /*5370*/  @!UP3 USEL UR8, UR15, UR4, !UP0 ;  /* 0x000000040f08b287 */ /* 0x000fe4000c000000 */
[----:B------:R-:W-:Y:S03]  /*5380*/  @!UP3 UISETP.NE.AND UP0, UPT, UR10, 0x1, UPT ;  /* 0x000000010a00b88c */ /* 0x000fe6000bf05270 */
[----:B------:R-:W-:Y:S02]  /*5390*/  @!UP3 UMOV UR6, UR7 ;  /* 0x000000070006bc82 */ /* 0x000fe40008000000 */
[----:B------:R-:W1:Y:S02]  /*53a0*/  @!UP3 LDCU UR4, c[0x0][0xb20] ;  /* 0x00016400ff04b7ac */ /* 0x000e640008000800 */
[----:B-1----:R-:W-:Y:S04]  /*53b0*/  @!UP3 USHF.R.U32.HI UR6, URZ, UR4, UR6 ;  /* 0x00000004ff06b299 */ /* 0x002fe80008011606 */
[----:B------:R-:W-:Y:S04]  /*53c0*/  @!UP3 USEL UR6, UR14, UR6, !UP0 ;  /* 0x000000060e06b287 */ /* 0x000fe8000c000000 */
[----:B------:R-:W-:Y:S02]  /*53d0*/  @!UP3 UIADD3 UR4, UPT, UPT, -UR8, UR6, URZ ;  /* 0x000000060804b290 */ /* 0x000fe4000fffe1ff */
[----:B------:R-:W-:Y:S02]  /*53e0*/  @!UP3 UIADD3 UR6, UPT, UPT, UR8, -UR6, URZ ;  /* 0x800000060806b290 */ /* 0x000fe4000fffe0ff */
[----:B------:R-:W-:Y:S02]  /*53f0*/  @!UP3 UIMAD UR15, UR4, UR5, UR15 ;  /* 0x00000005040fb2a4 */ /* 0x000fe4000f8e020f */
[----:B------:R-:W-:Y:S01]  /*5400*/  @!UP3 UIMAD UR14, UR6, UR10, UR14 ;  /* 0x0000000a060eb2a4 */ /* 0x000fe2000f8e020e */
[----:B------:R-:W-:Y:S11]  /*5410*/  BRA.U UP2, `(.L_x_88) ;  /* 0x0000000102107547 */ /* 0x000ff6000b800000 */
[----:B------:R-:W-:Y:S04]  /*5420*/  MOV R3, UR46 ;  /* 0x0000002e00037c02 */ /* 0x000fe80008000f00 */
[----:B------:R-:W-:Y:S04]  /*5430*/  SHF.L.U32 R12, R3, 0x1f, RZ ;  /* 0x0000001f030c7819 */ /* 0x000fe800000006ff */
[----:B------:R-:W1:Y:S02]  /*5440*/  SYNCS.PHASECHK.TRANS64.TRYWAIT P1, [UR22+0xd8], R12 ;  /* 0x0000d80cff0075a7 */ /* 0x000e640008021116 */
[----:B-1----:R-:W-:Y:S05]  /*5450*/  @!P1 BRA `(.L_x_89) ;  /* 0x0000004400709947 */ /* 0x002fea0003800000 */
.L_x_88:
[----:B------:R-:W-:Y:S01]  /*5460*/  UISETP.NE.AND UP2, UPT, UR29, URZ, UPT ;  /* 0x000000ff1d00728c */ /* 0x000fe2000bf45270 */
[----:B------:R-:W-:Y:S01]  /*5470*/  R2UR UR4, R0 ;  /* 0x00000000000472ca */ /* 0x000fe200000e0000 */
[----:B------:R-:W-:Y:S01]  /*5480*/  USHF.L.U32 UR11, UR28, 0x7, URZ ;  /* 0x000000071c0b7899 */ /* 0x000fe200080006ff */
[----:B------:R-:W-:Y:S05]  /*5490*/  IMAD.U32 R0, RZ, RZ, UR29 ;  /* 0x0000001dff007e24 */ /* 0x000fea000f8e00ff */
[----:B------:R-:W-:Y:S04]  /*54a0*/  IABS R9, R0 ;  /* 0x0000000000097213 */ /* 0x000fe80000000000 */
[----:B------:R-:W2:Y:S02]  /*54b0*/  I2F.RP R16, R9 ;  /* 0x0000000900107306 */ /* 0x000ea40000209400 */
[----:B------:R-:W-:Y:S07]  /*54c0*/  UIMAD.WIDE.U32 UR6, UR40, UR4, URZ ;  /* 0x00000004280672a5 */ /* 0x000fee000f8e00ff */
[----:B------:R-:W-:Y:S02]  /*54d0*/  UMOV UR12, UR7 ;  /* 0x00000007000c7c82 */ /* 0x000fe40008000000 */
[----:B------:R-:W-:Y:S04]  /*54e0*/  UIMAD UR4, UR12, UR43, UR4 ;  /* 0x0000002b0c0472a4 */ /* 0x000fe8000f8e0204 */
[----:B------:R-:W-:Y:S01]  /*54f0*/  UISETP.GT.U32.AND UP0, UPT, UR26, UR4, UPT ;  /* 0x000000041a00728c */ /* 0x000fe2000bf04070 */
[----:B--2---:R-:W2:Y:S10]  /*5500*/  MUFU.RCP R0, R16 ;  /* 0x0000001000007308 */ /* 0x004eb40000001000 */
[----:B------:R-:W-:Y:S02]  /*5510*/  @!UP0 UIADD3 UR4, UPT, UPT, UR4, -UR26, URZ ;  /* 0x8000001a04048290 */ /* 0x000fe4000fffe0ff */
[----:B------:R-:W-:Y:S02]  /*5520*/  @!UP0 UIADD3 UR12, UPT, UPT, UR12, 0x1, URZ ;  /* 0x000000010c0c8890 */ /* 0x000fe4000fffe0ff */
[----:B------:R-:W-:Y:S02]  /*5530*/  UISETP.GE.U32.AND UP0, UPT, UR4, UR26, UPT ;  /* 0x0000001a0400728c */ /* 0x000fe4000bf06070 */
[----:B------:R-:W-:Y:S01]  /*5540*/  ULOP3.LUT UR4, UR23, UR27, URZ, 0x3c, !UPT ;  /* 0x0000001b17047292 */ /* 0x000fe2000f8e3cff */
[----:B--2---:R-:W-:Y:S04]  /*5550*/  VIADD R11, R0, 0xffffffe ;  /* 0x0ffffffe000b7836 */ /* 0x004fe80000000000 */
[----:B------:R-:W1:Y:S04]  /*5560*/  F2I.FTZ.U32.TRUNC.NTZ R13, R11 ;  /* 0x0000000b000d7305 */ /* 0x000e68000021f000 */
[----:B------:R-:W-:Y:S02]  /*5570*/  @UP0 UIADD3 UR12, UPT, UPT, UR12, 0x1, URZ ;  /* 0x000000010c0c0890 */ /* 0x000fe4000fffe0ff */
[----:B------:R-:W-:Y:S01]  /*5580*/  UISETP.GE.AND UP0, UPT, UR4, URZ, UPT ;  /* 0x000000ff0400728c */ /* 0x000fe2000bf06270 */
[----:B-1----:R-:W-:Y:S10]  /*5590*/  IADD3 R12, PT, PT, RZ, -R13, RZ ;  /* 0x8000000dff0c7210 */ /* 0x002ff40007ffe0ff */
[----:B------:R-:W-:Y:S02]  /*55a0*/  @!UP0 UIADD3 UR12, UPT, UPT, -UR12, URZ, URZ ;  /* 0x000000ff0c0c8290 */ /* 0x000fe4000fffe1ff */
[----:B------:R-:W-:Y:S01]  /*55b0*/  @!UP6 ULOP3.LUT UR12, URZ, UR27, URZ, 0x33, !UPT ;  /* 0x0000001bff0ce292 */ /* 0x000fe2000f8e33ff */
[----:B------:R-:W-:Y:S02]  /*55c0*/  IMAD R3, R12, R9, RZ ;  /* 0x000000090c037224 */ /* 0x000fe400078e02ff */
[----:B------:R-:W-:Y:S01]  /*55d0*/  HFMA2 R12, -RZ, RZ, 0, 0 ;  /* 0x00000000ff0c7431 */ /* 0x000fe200000001ff */
[----:B------:R-:W-:Y:S02]  /*55e0*/  ULOP3.LUT UR4, UR12, UR29, URZ, 0x3c, !UPT ;  /* 0x0000001d0c047292 */ /* 0x000fe4000f8e3cff */
[----:B------:R-:W-:Y:S02]  /*55f0*/  IMAD.U32 R0, RZ, RZ, UR12 ;  /* 0x0000000cff007e24 */ /* 0x000fe4000f8e00ff */
[----:B------:R-:W-:Y:S02]  /*5600*/  UISETP.GE.AND UP0, UPT, UR4, URZ, UPT ;  /* 0x000000ff0400728c */ /* 0x000fe4000bf06270 */
[----:B------:R-:W-:Y:S01]  /*5610*/  UIADD3 UR4, UPT, UPT, -UR12, URZ, URZ ;  /* 0x000000ff0c047290 */ /* 0x000fe2000fffe1ff */
[----:B------:R-:W-:Y:S01]  /*5620*/  IABS R0, R0 ;  /* 0x0000000000007213 */ /* 0x000fe20000000000 */
[----:B------:R-:W-:Y:S02]  /*5630*/  IMAD.HI.U32 R13, R13, R3, R12 ;  /* 0x000000030d0d7227 */ /* 0x000fe400078e000c */
[----:B------:R-:W-:Y:S04]  /*5640*/  UIMAD UR4, UR27, UR4, UR23 ;  /* 0x000000041b0472a4 */ /* 0x000fe8000f8e0217 */
[----:B------:R-:W-:Y:S01]  /*5650*/  IMAD.HI.U32 R13, R13, R0, RZ ;  /* 0x000000000d0d7227 */ /* 0x000fe200078e00ff */
[----:B------:R-:W-:Y:S03]  /*5660*/  USHF.L.U32 UR10, UR4, 0x6, URZ ;  /* 0x00000006040a7899 */ /* 0x000fe600080006ff */
[----:B------:R-:W-:Y:S04]  /*5670*/  IMAD.MOV R3, RZ, RZ, -R13 ;  /* 0x000000ffff037224 */ /* 0x000fe800078e0a0d */
[C---:B------:R-:W-:Y:S05]  /*5680*/  IMAD R0, R9.reuse, R3, R0 ;  /* 0x0000000309007224 */ /* 0x040fea00078e0200 */
[----:B------:R-:W-:Y:S11]  /*5690*/  ISETP.GT.U32.AND P1, PT, R9, R0, PT ;  /* 0x000000000900720c */ /* 0x000ff60003f24070 */
[----:B------:R-:W-:Y:S02]  /*56a0*/  @!UPT UIADD3 URZ, UPT, UPT, URZ, URZ, URZ ;  /* 0x000000fffffff290 */ /* 0x000fe4000fffe0ff */
[-C--:B------:R-:W-:Y:S01]  /*56b0*/  @!P1 IADD3 R0, PT, PT, R0, -R9.reuse, RZ ;  /* 0x8000000900009210 */ /* 0x080fe20007ffe0ff */
[----:B------:R-:W-:Y:S01]  /*56c0*/  @!P1 VIADD R13, R13, 0x1 ;  /* 0x000000010d0d9836 */ /* 0x000fe20000000000 */
[----:B------:R-:W-:Y:S02]  /*56d0*/  ISETP.NE.U32.AND P1, PT, RZ, UR30, PT ;  /* 0x0000001eff007c0c */ /* 0x000fe4000bf25070 */
[----:B------:R-:W-:Y:S02]  /*56e0*/  ISETP.GE.U32.AND P2, PT, R0, R9, PT ;  /* 0x000000090000720c */ /* 0x000fe40003f46070 */
[----:B------:R-:W-:Y:S11]  /*56f0*/  ISETP.NE.AND.EX P1, PT, RZ, UR31, PT, P1 ;  /* 0x0000001fff007c0c */ /* 0x000ff6000bf25310 */
[----:B------:R-:W-:Y:S04]  /*5700*/  @P2 IADD3 R13, PT, PT, R13, 0x1, RZ ;  /* 0x000000010d0d2810 */ /* 0x000fe80007ffe0ff */
[----:B------:R-:W-:Y:S11]  /*5710*/  R2UR UR13, R13 ;  /* 0x000000000d0d72ca */ /* 0x000ff600000e0000 */
[----:B------:R-:W-:Y:S02]  /*5720*/  @!UPT UIADD3 URZ, UPT, UPT, URZ, URZ, URZ ;  /* 0x000000fffffff290 */ /* 0x000fe4000fffe0ff */
[----:B------:R-:W-:Y:S02]  /*5730*/  @!UP0 UIADD3 UR13, UPT, UPT, -UR13, URZ, URZ ;  /* 0x000000ff0d0d8290 */ /* 0x000fe4000fffe1ff */
[----:B------:R-:W-:Y:S04]  /*5740*/  @!UP2 ULOP3.LUT UR13, URZ, UR29, URZ, 0x33, !UPT ;  /* 0x0000001dff0da292 */ /* 0x000fe8000f8e33ff */
[----:B------:R-:W-:Y:S04]  /*5750*/  UIADD3 UR5, UPT, UPT, -UR13, URZ, URZ ;  /* 0x000000ff0d057290 */ /* 0x000fe8000fffe1ff */
[----:B------:R-:W-:Y:S01]  /*5760*/  UIMAD UR12, UR29, UR5, UR12 ;  /* 0x000000051d0c72a4 */ /* 0x000fe2000f8e020c */
[----:B------:R-:W-:Y:S11]  /*5770*/  BRA.U !UP5, `(.L_x_90) ;  /* 0x000000010d387547 */ /* 0x000ff6000b800000 */
[----:B------:R-:W-:Y:S01]  /*5780*/  UPLOP3.LUT UP1, UPT, UPT, UPT, UP4, 0x80, 0x8 ;  /* 0x000000000008789c */ /* 0x000fe20003f2f040 */
[----:B------:R-:W-:Y:S01]  /*5790*/  IMAD.MOV.U32 R91, RZ, RZ, 0x1 ;  /* 0x00000001ff5b7424 */ /* 0x000fe200078e00ff */
[----:B------:R-:W1:Y:S01]  /*57a0*/  LDCU.64 UR8, c[0x0][0x358] ;  /* 0x00006b00ff0877ac */ /* 0x000e620008000a00 */
[----:B------:R-:W-:Y:S03]  /*57b0*/  MOV R0, 0x1 ;  /* 0x0000000100007802 */ /* 0x000fe60000000f00 */
[----:B------:R-:W-:Y:S05]  /*57c0*/  PLOP3.LUT P2, PT, PT, PT, UP1, 0x80, 0x8 ;  /* 0x000000000008781c */ /* 0x000fea0003f4f018 */
[----:B------:R-:W2:Y:S01]  /*57d0*/  @UP1 LDCU.64 UR4, c[0x0][0x888] ;  /* 0x00011100ff0417ac */ /* 0x000ea20008000a00 */
[----:B------:R-:W-:Y:S07]  /*57e0*/  @UP1 UIMAD UR6, UR49, UR30, URZ ;  /* 0x0000001e310612a4 */ /* 0x000fee000f8e02ff */
[----:B------:R-:W-:Y:S01]  /*57f0*/  @!P2 PRMT R91, R0, 0x7610, R91 ;  /* 0x00007610005ba816 */ /* 0x000fe2000000005b */
[----:B--2---:R-:W-:Y:S06]  /*5800*/  @UP1 UIMAD.WIDE UR4, UR6, 0x4, UR4 ;  /* 0x00000004060418a5 */ /* 0x004fec000f8e0204 */
[----:B------:R-:W-:Y:S01]  /*5810*/  IMAD.U32 R12, RZ, RZ, UR4 ;  /* 0x00000004ff0c7e24 */ /* 0x000fe2000f8e00ff */
[----:B------:R-:W-:Y:S04]  /*5820*/  MOV R13, UR5 ;  /* 0x00000005000d7c02 */ /* 0x000fe80008000f00 */
[----:B------:R-:W2:Y:S01]  /*5830*/  @!UP1 LDCU UR4, c[0x0][0x880] ;  /* 0x00011000ff0497ac */ /* 0x000ea20008000800 */
[----:B-1---5:R1:W5:Y:S02]  /*5840*/  @P2 LDG.E R41, desc[UR8][R12.64] ;  /* 0x000000080c292981 */ /* 0x022364000c1e1900 */
[----:B-12---:R-:W-:Y:S07]  /*5850*/  @!P2 IMAD.U32 R41, RZ, RZ, UR4 ;  /* 0x00000004ff29ae24 */ /* 0x006fee000f8e00ff */
.L_x_90:
[----:B-----5:R-:W-:Y:S01]  /*5860*/  @!P1 FSETP.EQ.AND P3, PT, R41, RZ, PT ;  /* 0x000000ff2900920b */ /* 0x020fe20003f62000 */
[----:B------:R-:W-:Y:S01]  /*5870*/  @!UPT UIADD3 URZ, UPT, UPT, URZ, URZ, URZ ;  /* 0x000000fffffff290 */ /* 0x000fe2000fffe0ff */
[----:B------:R-:W-:Y:S11]  /*5880*/  @!P1 BRA `(.L_x_91) ;  /* 0x0000000000149947 */ /* 0x000ff60003800000 */
[----:B------:R-:W-:Y:S02]  /*5890*/  LOP3.LUT P1, RZ, R91, 0xff, RZ, 0xc0, !PT ;  /* 0x000000ff5bff7812 */ /* 0x000fe4000782c0ff */
[----:B------:R-:W-:Y:S04]  /*58a0*/  PLOP3.LUT P3, PT, PT, PT, UP1, 0x80, 0x8 ;  /* 0x000000000008781c */ /* 0x000fe80003f6f018 */
[----:B------:R-:W-:Y:S07]  /*58b0*/  PLOP3.LUT P3, PT, P3, PT, PT, 0x8, 0x80 ;  /* 0x000000000080781c */ /* 0x000fee0001f6e170 */
[----:B------:R-:W-:Y:S11]  /*58c0*/  @P1 FSETP.EQ.AND P3, PT, R41, RZ, PT ;  /* 0x000000ff2900120b */ /* 0x000ff60003f62000 */
[----:B------:R-:W-:Y:S02]  /*58d0*/  @!UPT UIADD3 URZ, UPT, UPT, URZ, URZ, URZ ;  /* 0x000000fffffff290 */ /* 0x000fe4000fffe0ff */
.L_x_91:
[----:B------:R-:W-:Y:S01]  /*58e0*/  ULEA UR4, UR25, UR22, 0x3 ;  /* 0x0000001619047291 */ /* 0x000fe2000f8e18ff */
[----:B------:R-:W-:Y:S02]  /*58f0*/  SHF.L.U32 R3, R10, 0x1f, RZ ;  /* 0x0000001f0a037819 */ /* 0x000fe400000006ff */
[----:B------:R-:W-:Y:S04]  /*5900*/  ELECT P2, URZ, PT ;  /* 0x0000000000ff782f */ /* 0x000fe80003840000 */
[----:B------:R-:W-:Y:S02]  /*5910*/  PLOP3.LUT P2, PT, P3, P2, PT, 0xf2, 0x2f ;  /* 0x00000000002f781c */ /* 0x000fe40001f45e72 */
[----:B------:R-:W1:Y:S02]  /*5920*/  SYNCS.PHASECHK.TRANS64.TRYWAIT P1, [UR4+0xb8], R3 ;  /* 0x0000b803ff0075a7 */ /* 0x000e640008021104 */
[----:B-1----:R-:W-:Y:S09]  /*5930*/  @!P1 BRA `(.L_x_92) ;  /* 0x0000004000509947 */ /* 0x002ff20003800000 */
.L_x_174:
[----:B------:R-:W2:Y:S01]  /*5940*/  S2UR UR23, SR_CgaCtaId ;  /* 0x00000000001779c3 */ /* 0x000ea20000008800 */
[----:B------:R-:W-:Y:S01]  /*5950*/  VOTEU.ALL UP0, P2 ;  /* 0x0000000000ff7886 */ /* 0x000fe20001000000 */
[----:B------:R-:W-:Y:S01]  /*5960*/  @!P2 IADD3 R9, P1, PT, R14, 0x580, RZ ;  /* 0x000005800e09a810 */ /* 0x000fe20007f3e0ff */
[----:B------:R-:W-:Y:S02]  /*5970*/  UIADD3 UR6, UPT, UPT, UR25, 0x1, URZ ;  /* 0x0000000119067890 */ /* 0x000fe4000fffe0ff */
[----:B------:R-:W-:Y:S01]  /*5980*/  UIADD3 UR9, UPT, UPT, UR4, 0xa0, URZ ;  /* 0x000000a004097890 */ /* 0x000fe2000fffe0ff */
[----:B------:R-:W-:Y:S01]  /*5990*/  @!P2 R2UR UR7, R9 ;  /* 0x000000000907a2ca */ /* 0x000fe200000e0000 */
[----:B------:R-:W-:Y:S01]  /*59a0*/  @!UP0 ULEA UR5, UR25, UR22, 0xd ;  /* 0x0000001619058291 */ /* 0x000fe2000f8e68ff */
[----:B-1----:R-:W-:Y:S01]  /*59b0*/  @!P2 IMAD.X R0, RZ, RZ, R15, P1 ;  /* 0x000000ffff00a224 */ /* 0x002fe200008e060f */
[----:B------:R-:W-:Y:S01]  /*59c0*/  UMOV UR24, 0x0 ;  /* 0x0000000000187882 */ /* 0x000fe20000000000 */
[----:B------:R-:W-:Y:S01]  /*59d0*/  UMOV UR25, 0x10000000 ;  /* 0x1000000000197882 */ /* 0x000fe20000000000 */
[----:B------:R-:W-:Y:S02]  /*59e0*/  @!UP0 UIADD3 UR8, UPT, UPT, UR5, 0x200, URZ ;  /* 0x0000020005088890 */ /* 0x000fe4000fffe0ff */
[----:B------:R-:W-:Y:S01]  /*59f0*/  UISETP.NE.AND UP0, UPT, UR6, 0x3, UPT ;  /* 0x000000030600788c */ /* 0x000fe2000bf05270 */
[----:B------:R-:W-:Y:S01]  /*5a00*/  @!P2 R2UR UR5, R0 ;  /* 0x000000000005a2ca */ /* 0x000fe200000e0000 */
[----:B------:R-:W-:Y:S02]  /*5a10*/  @!P2 IMAD.MOV.U32 R0, RZ, RZ, 0x2000 ;  /* 0x00002000ff00a424 */ /* 0x000fe400078e00ff */
[----:B------:R-:W-:Y:S02]  /*5a20*/  USEL UR6, UR6, URZ, UP0 ;  /* 0x000000ff06067287 */ /* 0x000fe40008000000 */
[----:B------:R-:W-:Y:S01]  /*5a30*/  IMAD.U32 R12, RZ, RZ, UR7 ;  /* 0x00000007ff0c7e24 */ /* 0x000fe2000f8e00ff */
[----:B------:R-:W-:Y:S02]  /*5a40*/  USEL UR19, URZ, 0x1, UP0 ;  /* 0x00000001ff137887 */ /* 0x000fe40008000000 */
[----:B------:R-:W-:Y:S02]  /*5a50*/  VOTEU.ALL UP0, P2 ;  /* 0x0000000000ff7886 */ /* 0x000fe40001000000 */
[----:B------:R-:W-:Y:S01]  /*5a60*/  @!P2 R2UR UR20, R12 ;  /* 0x000000000c14a2ca */ /* 0x000fe200000e0000 */
[----:B--2---:R-:W-:Y:S01]  /*5a70*/  UPRMT UR7, UR23, 0x654, UR9 ;  /* 0x0000065417077896 */ /* 0x004fe20008000009 */
[----:B------:R-:W-:Y:S01]  /*5a80*/  LOP3.LUT R10, R10, UR19, RZ, 0x3c, !PT ;  /* 0x000000130a0a7c12 */ /* 0x000fe2000f8e3cff */
[----:B------:R-:W-:Y:S01]  /*5a90*/  IMAD.U32 R13, RZ, RZ, UR5 ;  /* 0x00000005ff0d7e24 */ /* 0x000fe2000f8e00ff */
[----:B------:R-:W-:Y:S02]  /*5aa0*/  ULEA UR5, UR6, UR22, 0x3 ;  /* 0x0000001606057291 */ /* 0x000fe4000f8e18ff */
[----:B------:R-:W-:Y:S02]  /*5ab0*/  SHF.L.U32 R3, R10, 0x1f, RZ ;  /* 0x0000001f0a037819 */ /* 0x000fe400000006ff */
[----:B------:R-:W-:Y:S11]  /*5ac0*/  @!P2 R2UR UR21, R13 ;  /* 0x000000000d15a2ca */ /* 0x000ff600000e0000 */
[----:B------:R-:W-:Y:S02]  /*5ad0*/  @!UPT UIADD3 URZ, UPT, UPT, URZ, URZ, URZ ;  /* 0x000000fffffff290 */ /* 0x000fe4000fffe0ff */
[----:B------:R1:W-:Y:S01]  /*5ae0*/  @!UP0 UTMALDG.4D [UR8], [UR20], desc[UR24] ;  /* 0x00001808140085b4 */ /* 0x0003e20008019000 */
[----:B------:R2:W-:Y:S01]  /*5af0*/  @!P2 SYNCS.ARRIVE.TRANS64.RED.A0TR RZ, [UR4+0xa0], R0 ;  /* 0x0000a000ffffa9a7 */ /* 0x0005e20008300404 */
[----:B------:R-:W-:Y:S01]  /*5b00*/  SYNCS.ARRIVE.TRANS64.RED.A1T0 RZ, [UR7], RZ ;  /* 0x000000ffffff79a7 */ /* 0x000fe20008100407 */
[----:B--2---:R-:W-:Y:S01]  /*5b10*/  @P0 SHF.R.U32.HI R0, RZ, 0x10, R5 ;  /* 0x00000010ff000819 */ /* 0x004fe20000011605 */
[----:B------:R-:W2:Y:S03]  /*5b20*/  SYNCS.PHASECHK.TRANS64.TRYWAIT P1, [UR5+0xb8], R3 ;  /* 0x0000b803ff0075a7 */ /* 0x000ea60008021105 */
[----:B------:R-:W-:Y:S01]  /*5b30*/  @P0 R2UR UR49, R0 ;  /* 0x00000000003102ca */ /* 0x000fe200000e0000 */
[----:B------:R-:W-:Y:S03]  /*5b40*/  @!UPT UIADD3 URZ, UPT, UPT, URZ, URZ, URZ ;  /* 0x000000fffffff290 */ /* 0x000fe6000fffe0ff */
[----:B-12---:R-:W-:Y:S11]  /*5b50*/  @!P1 BRA `(.L_x_93) ;  /* 0x0000003c00e09947 */ /* 0x006ff60003800000 */
.L_x_176:
[----:B------:R-:W2:Y:S01]  /*5b60*/  S2UR UR28, SR_CgaCtaId ;  /* 0x00000000001c79c3 */ /* 0x000ea20000008800 */
[----:B------:R-:W-:Y:S01]  /*5b70*/  UIADD3 UR9, UPT, UPT, UR5, 0xa0, URZ ;  /* 0x000000a005097890 */ /* 0x000fe2000fffe0ff */
[----:B-1----:R-:W-:Y:S01]  /*5b80*/  @!P2 IADD3 R3, P0, PT, R14, 0x580, RZ ;  /* 0x000005800e03a810 */ /* 0x002fe20007f1e0ff */
[----:B------:R-:W-:Y:S01]  /*5b90*/  UPLOP3.LUT UP2, UPT, UPT, UPT, UPT, 0x80, 0x8 ;  /* 0x000000000008789c */ /* 0x000fe20003f4f070 */
[----:B------:R-:W-:Y:S01]  /*5ba0*/  R2UR UR23, R95 ;  /* 0x000000005f1772ca */ /* 0x000fe200000e0000 */
[----:B------:R-:W-:Y:S01]  /*5bb0*/  UMOV UR20, 0x0 ;  /* 0x0000000000147882 */ /* 0x000fe20000000000 */
[----:B------:R-:W-:Y:S01]  /*5bc0*/  VOTEU.ALL UP0, P2 ;  /* 0x0000000000ff7886 */ /* 0x000fe20001000000 */
[----:B------:R-:W-:Y:S01]  /*5bd0*/  @!P2 IMAD.X R0, RZ, RZ, R15, P0 ;  /* 0x000000ffff00a224 */ /* 0x000fe200000e060f */
[----:B------:R-:W-:Y:S01]  /*5be0*/  UMOV UR21, 0x10000000 ;  /* 0x1000000000157882 */ /* 0x000fe20000000000 */
[----:B------:R-:W-:Y:S02]  /*5bf0*/  R2UR UR24, R96 ;  /* 0x00000000601872ca */ /* 0x000fe400000e0000 */
[----:B------:R-:W-:Y:S01]  /*5c00*/  @!UP0 ULEA UR4, UR6, UR22, 0xd ;  /* 0x0000001606048291 */ /* 0x000fe2000f8e68ff */
[----:B------:R-:W-:Y:S01]  /*5c10*/  LOP3.LUT P0, RZ, R6, 0x1, RZ, 0xc0, !PT ;  /* 0x0000000106ff7812 */ /* 0x000fe2000780c0ff */
[----:B------:R-:W-:Y:S01]  /*5c20*/  UIADD3 UR6, UPT, UPT, UR6, 0x1, URZ ;  /* 0x0000000106067890 */ /* 0x000fe2000fffe0ff */
[----:B------:R-:W-:Y:S01]  /*5c30*/  LOP3.LUT R8, R8, 0x1, RZ, 0x3c, !PT ;  /* 0x0000000108087812 */ /* 0x000fe200078e3cff */
[----:B------:R-:W-:Y:S02]  /*5c40*/  @!UP0 UIADD3 UR10, UPT, UPT, UR10, 0x20, URZ ;  /* 0x000000200a0a8890 */ /* 0x000fe4000fffe0ff */
[----:B------:R-:W-:Y:S01]  /*5c50*/  @!UP0 UIADD3 UR8, UPT, UPT, UR4, 0x200, URZ ;  /* 0x0000020004088890 */ /* 0x000fe2000fffe0ff */
[----:B------:R-:W-:Y:S01]  /*5c60*/  @!P2 R2UR UR4, R0 ;  /* 0x000000000004a2ca */ /* 0x000fe200000e0000 */
[----:B------:R-:W-:Y:S02]  /*5c70*/  UISETP.NE.AND UP0, UPT, UR6, 0x3, UPT ;  /* 0x000000030600788c */ /* 0x000fe4000bf05270 */
[----:B------:R-:W-:Y:S02]  /*5c80*/  UIADD3 UR23, UPT, UPT, UR14, UR23, URZ ;  /* 0x000000170e177290 */ /* 0x000fe4000fffe0ff */
[----:B------:R-:W-:Y:S01]  /*5c90*/  USEL UR25, UR6, URZ, UP0 ;  /* 0x000000ff06197287 */ /* 0x000fe20008000000 */
[----:B------:R-:W-:Y:S01]  /*5ca0*/  @!P2 R2UR UR6, R3 ;  /* 0x000000000306a2ca */ /* 0x000fe200000e0000 */
[----:B------:R-:W-:Y:S02]  /*5cb0*/  USEL UR19, URZ, 0x1, UP0 ;  /* 0x00000001ff137887 */ /* 0x000fe40008000000 */
[----:B------:R-:W-:Y:S04]  /*5cc0*/  VOTEU.ALL UP0, P2 ;  /* 0x0000000000ff7886 */ /* 0x000fe80001000000 */
[----:B------:R-:W-:Y:S01]  /*5cd0*/  IMAD.U32 R13, RZ, RZ, UR4 ;  /* 0x00000004ff0d7e24 */ /* 0x000fe2000f8e00ff */
[----:B--2---:R-:W-:Y:S01]  /*5ce0*/  UPRMT UR4, UR28, 0x654, UR9 ;  /* 0x000006541c047896 */ /* 0x004fe20008000009 */
[----:B------:R-:W-:Y:S01]  /*5cf0*/  LOP3.LUT R10, R10, UR19, RZ, 0x3c, !PT ;  /* 0x000000130a0a7c12 */ /* 0x000fe2000f8e3cff */
[----:B------:R-:W-:Y:S02]  /*5d00*/  UIADD3 UR28, UPT, UPT, UR15, UR24, URZ ;  /* 0x000000180f1c7290 */ /* 0x000fe4000fffe0ff */
[----:B------:R-:W-:Y:S01]  /*5d10*/  @!P2 R2UR UR7, R13 ;  /* 0x000000000d07a2ca */ /* 0x000fe200000e0000 */
[----:B------:R-:W-:Y:S05]  /*5d20*/  IMAD.U32 R12, RZ, RZ, UR6 ;  /* 0x00000006ff0c7e24 */ /* 0x000fea000f8e00ff */
[----:B------:R-:W-:Y:S11]  /*5d30*/  @!P2 R2UR UR6, R12 ;  /* 0x000000000c06a2ca */ /* 0x000ff600000e0000 */
[----:B------:R-:W-:Y:S02]  /*5d40*/  @!UPT UIADD3 URZ, UPT, UPT, URZ, URZ, URZ ;  /* 0x000000fffffff290 */ /* 0x000fe4000fffe0ff */
[----:B------:R1:W-:Y:S01]  /*5d50*/  @!UP0 UTMALDG.4D [UR8], [UR6], desc[UR20] ;  /* 0x00001408060085b4 */ /* 0x0003e20008019000 */
[----:B------:R1:W-:Y:S01]  /*5d60*/  @!P2 SYNCS.ARRIVE.TRANS64.RED.A0TR RZ, [UR5+0xa0], R2 ;  /* 0x0000a002ffffa9a7 */ /* 0x0003e20008300405 */
[----:B------:R-:W-:Y:S01]  /*5d70*/  SYNCS.ARRIVE.TRANS64.RED.A1T0 RZ, [UR4], RZ ;  /* 0x000000ffffff79a7 */ /* 0x000fe20008100404 */
[----:B------:R-:W-:Y:S05]  /*5d80*/  @P0 BRA `(.L_x_94) ;  /* 0xfffffff000340947 */ /* 0x000fea000383ffff */
[----:B------:R-:W-:Y:S01]  /*5d90*/  UIADD3 UR22, UPT, UPT, UR22, 0xb8, URZ ;  /* 0x000000b816167890 */ /* 0x000fe2000fffe0ff */
[----:B------:R-:W-:-:S03]  /*5da0*/  SHF.L.U32 R3, R10, 0x1f, RZ ;  /* 0x0000001f0a037819 */ /* 0x000fc600000006ff */
[----:B------:R-:W-:-:S09]  /*5db0*/  ULEA UR4, UR25, UR22, 0x3 ;  /* 0x0000001619047291 */ /* 0x000fd2000f8e18ff */
[----:B------:R-:W2:Y:S02]  /*5dc0*/  SYNCS.PHASECHK.TRANS64.TRYWAIT P0, [UR4], R3 ;  /* 0x00000003ff0075a7 */ /* 0x000ea40008001104 */
[----:B--2---:R-:W-:Y:S05]  /*5dd0*/  @!P0 BRA `(.L_x_95) ;  /* 0x0000003c00588947 */ /* 0x004fea0003800000 */
.L_x_178:
[----:B------:R-:W-:-:S04]  /*5de0*/  UIADD3 UR4, UPT, UPT, UR25, 0x1, URZ ;  /* 0x0000000119047890 */ /* 0x000fc8000fffe0ff */
[----:B------:R-:W-:-:S04]  /*5df0*/  UISETP.NE.AND UP0, UPT, UR4, 0x3, UPT ;  /* 0x000000030400788c */ /* 0x000fc8000bf05270 */
[----:B-1----:R-:W-:Y:S02]  /*5e00*/  USEL UR6, URZ, 0x1, UP0 ;  /* 0x00000001ff067887 */ /* 0x002fe40008000000 */
[----:B------:R-:W-:-:S04]  /*5e10*/  USEL UR4, UR4, URZ, UP0 ;  /* 0x000000ff04047287 */ /* 0x000fc80008000000 */
[----:B------:R-:W-:Y:S01]  /*5e20*/  ULEA UR5, UR4, UR22, 0x3 ;  /* 0x0000001604057291 */ /* 0x000fe2000f8e18ff */
[----:B------:R-:W-:-:S04]  /*5e30*/  LOP3.LUT R10, R10, UR6, RZ, 0x3c, !PT ;  /* 0x000000060a0a7c12 */ /* 0x000fc8000f8e3cff */
[----:B--2---:R-:W-:-:S04]  /*5e40*/  SHF.L.U32 R3, R10, 0x1f, RZ ;  /* 0x0000001f0a037819 */ /* 0x004fc800000006ff */
[----:B------:R-:W1:Y:S02]  /*5e50*/  SYNCS.PHASECHK.TRANS64.TRYWAIT P0, [UR5], R3 ;  /* 0x00000003ff0075a7 */ /* 0x000e640008001105 */
[----:B-1----:R-:W-:Y:S05]  /*5e60*/  @!P0 BRA `(.L_x_96) ;  /* 0x0000003c004c8947 */ /* 0x002fea0003800000 */
.L_x_180:
[----:B------:R-:W-:-:S04]  /*5e70*/  UIADD3 UR4, UPT, UPT, UR4, 0x1, URZ ;  /* 0x0000000104047890 */ /* 0x000fc8000fffe0ff */
[----:B------:R-:W-:-:S04]  /*5e80*/  UISETP.NE.AND UP0, UPT, UR4, 0x3, UPT ;  /* 0x000000030400788c */ /* 0x000fc8000bf05270 */
[----:B------:R-:W-:Y:S02]  /*5e90*/  USEL UR5, URZ, 0x1, UP0 ;  /* 0x00000001ff057887 */ /* 0x000fe40008000000 */
[----:B------:R-:W-:-:S04]  /*5ea0*/  USEL UR4, UR4, URZ, UP0 ;  /* 0x000000ff04047287 */ /* 0x000fc80008000000 */
[----:B------:R-:W-:Y:S01]  /*5eb0*/  ULEA UR4, UR4, UR22, 0x3 ;  /* 0x0000001604047291 */ /* 0x000fe2000f8e18ff */
[----:B-1----:R-:W-:-:S04]  /*5ec0*/  LOP3.LUT R3, R10, UR5, RZ, 0x3c, !PT ;  /* 0x000000050a037c12 */ /* 0x002fc8000f8e3cff */
[----:B------:R-:W-:Y:S01]  /*5ed0*/  SHF.L.U32 R3, R3, 0x1f, RZ ;  /* 0x0000001f03037819 */ /* 0x000fe200000006ff */
[----:B------:R-:W-:-:S07]  /*5ee0*/  IMAD.U32 R0, RZ, RZ, UR4 ;  /* 0x00000004ff007e24 */ /* 0x000fce000f8e00ff */
.L_x_97:
[----:B-1----:R1:W2:Y:S02]  /*5ef0*/  SYNCS.PHASECHK.TRANS64.TRYWAIT P0, [R0+URZ], R3 ;  /* 0x00000003000075a7 */ /* 0x0022a400080011ff */
[----:B--2---:R-:W-:Y:S05]  /*5f00*/  @!P0 NANOSLEEP.SYNCS 0x989680 ;  /* 0x009896800000895d */ /* 0x004fea0003900000 */
[----:B------:R-:W2:Y:S02]  /*5f10*/  @!P0 SYNCS.PHASECHK.TRANS64 P0, [R0+URZ], R3 ;  /* 0x00000003000085a7 */ /* 0x000ea400080010ff */
[----:B--2---:R-:W-:Y:S05]  /*5f20*/  @P0 EXIT ;  /* 0x000000000000094d */ /* 0x004fea0003800000 */
[----:B------:R-:W-:Y:S05]  /*5f30*/  BRA `(.L_x_97) ;  /* 0xfffffffc00ec7947 */ /* 0x000fea000383ffff */
.L_x_85:
[----:B------:R-:W-:-:S06]  /*5f40*/  UISETP.GE.AND UP0, UPT, UR18, 0x4, UPT ;  /* 0x000000041200788c */ /* 0x000fcc000bf06270 */
[----:B------:R-:W-:-:S13]  /*5f50*/  PLOP3.LUT P0, PT, PT, PT, UP0, 0x80, 0x8 ;  /* 0x000000000008781c */ /* 0x000fda0003f0f008 */
[----:B-1----:R-:W-:Y:S05]  /*5f60*/  @!P0 EXIT ;  /* 0x000000000000894d */ /* 0x002fea0003800000 */
[----:B------:R-:W1:Y:S08]  /*5f70*/  S2UR UR4, SR_CgaCtaId ;  /* 0x00000000000479c3 */ /* 0x000e700000008800 */
[----:B------:R-:W-:Y:S01]  /*5f80*/  BAR.SYNC.DEFER_BLOCKING 0x6, 0xa0 ;  /* 0x0182800000007b1d */ /* 0x000fe20000010000 */
[C---:B------:R-:W-:Y:S01]  /*5f90*/  IMAD.SHL.U32 R0, R98.reuse, 0x20, RZ ;  /* 0x0000002062007824 */ /* 0x040fe200078e00ff */
[C---:B------:R-:W-:Y:S01]  /*5fa0*/  LOP3.LUT R99, R98.reuse, 0x2, RZ, 0xc0, !PT ;  /* 0x0000000262637812 */ /* 0x040fe200078ec0ff */
[C---:B------:R-:W-:Y:S01]  /*5fb0*/  IMAD.SHL.U32 R105, R98.reuse, 0x4, RZ ;  /* 0x0000000462697824 */ /* 0x040fe200078e00ff */
[C---:B------:R-:W-:Y:S01]  /*5fc0*/  LOP3.LUT R90, R98.reuse, 0x60, RZ, 0xc0, !PT ;  /* 0x00000060625a7812 */ /* 0x040fe200078ec0ff */
[----:B------:R-:W-:Y:S01]  /*5fd0*/  IMAD.U32 R37, R98, 0x10000, RZ ;  /* 0x0001000062257824 */ /* 0x000fe200078e00ff */
[----:B------:R-:W-:-:S02]  /*5fe0*/  UMOV UR51, 0x400 ;  /* 0x0000040000337882 */ /* 0x000fc40000000000 */
[----:B------:R-:W2:Y:S01]  /*5ff0*/  LDC.64 R78, c[0x0][0x8b0] ;  /* 0x00022c00ff4e7b82 */ /* 0x000ea20000000a00 */
[----:B------:R-:W-:Y:S01]  /*6000*/  LOP3.LUT R4, R0, 0xc0, RZ, 0xc0, !PT ;  /* 0x000000c000047812 */ /* 0x000fe200078ec0ff */
[----:B------:R-:W-:Y:S01]  /*6010*/  USHF.R.S32.HI UR55, URZ, 0x1f, UR5 ;  /* 0x0000001fff377899 */ /* 0x000fe20008011405 */
[----:B------:R-:W-:Y:S01]  /*6020*/  LOP3.LUT R98, R98, 0x4, RZ, 0xc0, !PT ;  /* 0x0000000462627812 */ /* 0x000fe200078ec0ff */
[----:B------:R-:W-:Y:S01]  /*6030*/  IMAD.MOV.U32 R36, RZ, RZ, RZ ;  /* 0x000000ffff247224 */ /* 0x000fe200078e00ff */
[----:B------:R-:W-:Y:S01]  /*6040*/  LOP3.LUT R105, R4, 0x18, R105, 0xf8, !PT ;  /* 0x0000001804697812 */ /* 0x000fe200078ef869 */
[----:B------:R-:W-:Y:S01]  /*6050*/  ULEA.HI UR55, UR55, UR5, URZ, 0x6 ;  /* 0x0000000537377291 */ /* 0x000fe2000f8f30ff */
[----:B------:R-:W-:Y:S01]  /*6060*/  IADD3 R104, PT, PT, -R98, 0x2, RZ ;  /* 0x0000000262687810 */ /* 0x000fe20007ffe1ff */
[----:B------:R-:W3:Y:S01]  /*6070*/  LDC.64 R76, c[0x0][0x8a8] ;  /* 0x00022a00ff4c7b82 */ /* 0x000ee20000000a00 */
[----:B------:R-:W-:Y:S02]  /*6080*/  LOP3.LUT R105, R105, 0xf20, R0, 0xf8, !PT ;  /* 0x00000f2069697812 */ /* 0x000fe400078ef800 */
[----:B------:R-:W-:-:S02]  /*6090*/  CS2R R88, SRZ ;  /* 0x0000000000587805 */ /* 0x000fc4000001ff00 */
[----:B------:R-:W-:Y:S01]  /*60a0*/  LOP3.LUT R37, R37, 0x600000, RZ, 0xc0, !PT ;  /* 0x0060000025257812 */ /* 0x000fe200078ec0ff */
[----:B------:R-:W-:Y:S01]  /*60b0*/  IMAD.MOV R99, RZ, RZ, -R99 ;  /* 0x000000ffff637224 */ /* 0x000fe200078e0a63 */
[----:B------:R-:W-:Y:S01]  /*60c0*/  UMOV UR57, 0x1 ;  /* 0x0000000100397882 */ /* 0x000fe20000000000 */
[----:B------:R-:W-:Y:S01]  /*60d0*/  IMAD.MOV R98, RZ, RZ, -R98 ;  /* 0x000000ffff627224 */ /* 0x000fe200078e0a62 */
[----:B------:R-:W-:Y:S01]  /*60e0*/  UMOV UR52, URZ ;  /* 0x000000ff00347c82 */ /* 0x000fe20008000000 */
[----:B-1----:R-:W-:Y:S01]  /*60f0*/  ULEA UR51, UR4, UR51, 0x18 ;  /* 0x0000003304337291 */ /* 0x002fe2000f8ec0ff */
[----:B------:R-:W-:Y:S01]  /*6100*/  IMAD.SHL.U32 R104, R104, 0x10, RZ ;  /* 0x0000001068687824 */ /* 0x000fe200078e00ff */
[----:B------:R-:W1:Y:S01]  /*6110*/  LDCU UR4, c[0x0][0x370] ;  /* 0x00006e00ff0477ac */ /* 0x000e620008000800 */
[----:B------:R-:W4:Y:S06]  /*6120*/  LDCU UR45, c[0x0][0xb0c] ;  /* 0x00016180ff2d77ac */ /* 0x000f2c0008000800 */
[----:B------:R-:W4:Y:S01]  /*6130*/  LDS R2, [UR51+0x130] ;  /* 0x00013033ff027984 */ /* 0x000f220008000800 */
[----:B------:R-:W2:Y:S01]  /*6140*/  LDCU UR38, c[0x0][0xb30] ;  /* 0x00016600ff2677ac */ /* 0x000ea20008000800 */
[----:B------:R-:W2:Y:S01]  /*6150*/  LDCU.64 UR58, c[0x0][0x888] ;  /* 0x00011100ff3a77ac */ /* 0x000ea20008000a00 */
[----:B------:R-:W2:Y:S01]  /*6160*/  LDCU.64 UR46, c[0x0][0xb28] ;  /* 0x00016500ff2e77ac */ /* 0x000ea20008000a00 */
[----:B-1----:R-:W-:Y:S01]  /*6170*/  IMAD.U32 R94, RZ, RZ, UR4 ;  /* 0x00000004ff5e7e24 */ /* 0x002fe2000f8e00ff */
[----:B------:R-:W1:Y:S01]  /*6180*/  LDCU UR4, c[0x0][0x374] ;  /* 0x00006e80ff0477ac */ /* 0x000e620008000800 */
[----:B------:R-:W2:Y:S01]  /*6190*/  LDCU.128 UR60, c[0x0][0xb10] ;  /* 0x00016200ff3c77ac */ /* 0x000ea20008000c00 */
[----:B------:R-:W-:Y:S01]  /*61a0*/  USHF.R.S32.HI UR55, URZ, 0x6, UR55 ;  /* 0x00000006ff377899 */ /* 0x000fe20008011437 */
[----:B------:R-:W-:Y:S01]  /*61b0*/  UMOV UR56, URZ ;  /* 0x000000ff00387c82 */ /* 0x000fe20008000000 */
[----:B------:R-:W-:Y:S01]  /*61c0*/  UMOV UR54, URZ ;  /* 0x000000ff00367c82 */ /* 0x000fe20008000000 */
[----:B-1----:R-:W-:Y:S01]  /*61d0*/  IMAD.U32 R93, RZ, RZ, UR4 ;  /* 0x00000004ff5d7e24 */ /* 0x002fe2000f8e00ff */
[----:B------:R-:W-:-:S06]  /*61e0*/  UIADD3 UR4, UPT, UPT, UR51, 0x200, URZ ;  /* 0x0000020033047890 */ /* 0x000fcc000fffe0ff */
[----:B------:R-:W-:Y:S01]  /*61f0*/  IMAD.U32 R0, RZ, RZ, UR4 ;  /* 0x00000004ff007e24 */ /* 0x000fe2000f8e00ff */
[----:B------:R-:W-:Y:S01]  /*6200*/  LEA R105, R105, UR4, 0x1 ;  /* 0x0000000469697c11 */ /* 0x000fe2000f8e08ff */
[C---:B----4-:R-:W-:Y:S01]  /*6210*/  VIADD R3, R2.reuse, 0x40 ;  /* 0x0000004002037836 */ /* 0x050fe20000000000 */
[----:B------:R-:W-:-:S04]  /*6220*/  LOP3.LUT R2, R2, 0xffff, RZ, 0xc0, !PT ;  /* 0x0000ffff02027812 */ /* 0x000fc800078ec0ff */
[----:B------:R-:W-:-:S05]  /*6230*/  LOP3.LUT R3, R3, 0xffff, RZ, 0xc0, !PT ;  /* 0x0000ffff03037812 */ /* 0x000fca00078ec0ff */
[----:B--23--:R1:W-:Y:S02]  /*6240*/  STL.64 [R1], R2 ;  /* 0x0000000201007387 */ /* 0x00c3e40000100a00 */
.L_x_128:
[----:B-1----:R-:W-:Y:S04]  /*6250*/  SHF.L.U32 R3, R88, 0x1f, RZ ;  /* 0x0000001f58037819 */ /* 0x002fe800000006ff */
[----:B------:R-:W1:Y:S02]  /*6260*/  SYNCS.PHASECHK.TRANS64.TRYWAIT P0, [UR51+0xe0], R3 ;  /* 0x0000e003ff0075a7 */ /* 0x000e640008001133 */
[----:B-1----:R-:W-:Y:S05]  /*6270*/  @!P0 BRA `(.L_x_98) ;  /* 0x0000003800608947 */ /* 0x002fea0003800000 */
.L_x_182:
[----:B------:R-:W-:Y:S01]  /*6280*/  LEA R2, R36, UR48, 0x2 ;  /* 0x0000003024027c11 */ /* 0x000fe2000f8e10ff */
        /* <DEDUP_REMOVED lines=9> */
[----:B------:R-:W-:Y:S09]  /*6320*/  UPRMT UR4, URZ, 0x654, UR4 ;  /* 0x00000654ff047896 */ /* 0x000ff20008000004 */
[----:B---3--:R-:W-:Y:S01]  /*6330*/  SYNCS.ARRIVE.TRANS64.RED.A1T0 RZ, [UR4], RZ ;  /* 0x000000ffffff79a7 */ /* 0x008fe20008100404 */
[----:B------:R-:W5:Y:S01]  /*6340*/  LDL R2, [R2] ;  /* 0x0000000002027983 */ /* 0x000f620000100800 */
[----:B--2---:R-:W-:Y:S11]  /*6350*/  LOP3.LUT P0, RZ, R82, 0x1, RZ, 0xc0, !PT ;  /* 0x0000000152ff7812 */ /* 0x004ff6000780c0ff */
[----:B------:R-:W-:Y:S02]  /*6360*/  @!UPT UIADD3 URZ, UPT, UPT, URZ, URZ, URZ ;  /* 0x000000fffffff290 */ /* 0x000fe4000fffe0ff */
[----:B------:R-:W-:Y:S01]  /*6370*/  VOTEU.ANY UP0, P0 ;  /* 0x0000000000ff7886 */ /* 0x000fe20000000100 */
[----:B------:R-:W-:Y:S11]  /*6380*/  PLOP3.LUT P0, PT, PT, PT, UP0, 0x80, 0x8 ;  /* 0x000000000008781c */ /* 0x000ff60003f0f008 */
[----:B------:R-:W-:Y:S02]  /*6390*/  @!UPT UIADD3 URZ, UPT, UPT, URZ, URZ, URZ ;  /* 0x000000fffffff290 */ /* 0x000fe4000fffe0ff */
[----:B-1----:R-:W-:Y:S02]  /*63a0*/  @P0 MOV R3, R80 ;  /* 0x0000005000030202 */ /* 0x002fe40000000f00 */
[----:B------:R-:W-:Y:S02]  /*63b0*/  @P0 LOP3.LUT R0, R81, 0xffff, RZ, 0xc0, !PT ;  /* 0x0000ffff51000812 */ /* 0x000fe400078ec0ff */
[----:B------:R-:W-:Y:S01]  /*63c0*/  @P0 R2UR UR5, R3 ;  /* 0x00000000030502ca */ /* 0x000fe200000e0000 */
[----:B------:R-:W-:Y:S01]  /*63d0*/  IMAD.U32 R3, RZ, RZ, UR55 ;  /* 0x00000037ff037e24 */ /* 0x000fe2000f8e00ff */
[----:B------:R-:W-:Y:S04]  /*63e0*/  @P0 R2UR UR4, R0 ;  /* 0x00000000000402ca */ /* 0x000fe800000e0000 */
[----:B------:R-:W-:Y:S07]  /*63f0*/  IABS R0, R3 ;  /* 0x0000000300007213 */ /* 0x000fee0000000000 */
[----:B------:R-:W-:Y:S02]  /*6400*/  @UP0 UMOV UR37, UR5 ;  /* 0x0000000500250c82 */ /* 0x000fe40008000000 */
[----:B------:R-:W-:Y:S01]  /*6410*/  @UP0 UMOV UR36, UR4 ;  /* 0x0000000400240c82 */ /* 0x000fe20008000000 */
[----:B------:R-:W-:Y:S05]  /*6420*/  BRA.U !UP1, `(.L_x_99) ;  /* 0x0000000109d47547 */ /* 0x000fea000b800000 */
[----:B------:R-:W1:Y:S01]  /*6430*/  LDCU UR14, c[0x0][0xb20] ;  /* 0x00016400ff0e77ac */ /* 0x000e620008000800 */
[----:B------:R-:W-:Y:S02]  /*6440*/  R2UR UR15, R93 ;  /* 0x000000005d0f72ca */ /* 0x000fe400000e0000 */
[----:B------:R-:W-:Y:S01]  /*6450*/  R2UR UR9, R94 ;  /* 0x000000005e0972ca */ /* 0x000fe200000e0000 */
[----:B------:R-:W-:Y:S02]  /*6460*/  UIMAD.WIDE.U32 UR10, UR36, UR63, URZ ;  /* 0x0000003f240a72a5 */ /* 0x000fe4000f8e00ff */
[----:B------:R-:W-:Y:S02]  /*6470*/  UISETP.NE.AND UP0, UPT, UR62, 0x1, UPT ;  /* 0x000000013e00788c */ /* 0x000fe4000bf05270 */
[----:B------:R-:W-:Y:S02]  /*6480*/  UISETP.NE.AND UP1, UPT, UR45, 0x1, UPT ;  /* 0x000000012d00788c */ /* 0x000fe4000bf25270 */
[----:B------:R-:W-:Y:S02]  /*6490*/  UISETP.NE.AND UP2, UPT, UR39, 0x1, UPT ;  /* 0x000000012700788c */ /* 0x000fe4000bf45270 */
[----:B------:R-:W-:Y:S02]  /*64a0*/  UIMAD.WIDE.U32 UR12, UR37, UR60, URZ ;  /* 0x0000003c250c72a5 */ /* 0x000fe4000f8e00ff */
[----:B------:R-:W-:Y:S02]  /*64b0*/  UIMAD.WIDE.U32 UR4, UR15, UR63, URZ ;  /* 0x0000003f0f0472a5 */ /* 0x000fe4000f8e00ff */
[----:B------:R-:W-:Y:S05]  /*64c0*/  UIMAD.WIDE.U32 UR6, UR9, UR60, URZ ;  /* 0x0000003c090672a5 */ /* 0x000fea000f8e00ff */
[----:B------:R-:W-:Y:S02]  /*64d0*/  UMOV UR4, UR5 ;  /* 0x0000000500047c82 */ /* 0x000fe40008000000 */
[----:B-1----:R-:W-:Y:S01]  /*64e0*/  USHF.R.U32.HI UR8, URZ, UR14, UR4 ;  /* 0x0000000eff087299 */ /* 0x002fe20008011604 */
[----:B------:R-:W-:Y:S02]  /*64f0*/  UMOV UR6, UR11 ;  /* 0x0000000b00067c82 */ /* 0x000fe40008000000 */
[----:B------:R-:W-:Y:S02]  /*6500*/  UMOV UR4, UR7 ;  /* 0x0000000700047c82 */ /* 0x000fe40008000000 */
[----:B------:R-:W-:Y:S02]  /*6510*/  USHF.R.U32.HI UR5, URZ, UR61, UR4 ;  /* 0x0000003dff057299 */ /* 0x000fe40008011604 */
[----:B------:R-:W-:Y:S02]  /*6520*/  USEL UR4, UR15, UR8, !UP0 ;  /* 0x000000080f047287 */ /* 0x000fe4000c000000 */
[----:B------:R-:W-:Y:S02]  /*6530*/  USHF.R.U32.HI UR8, URZ, UR14, UR6 ;  /* 0x0000000eff087299 */ /* 0x000fe40008011606 */
[----:B------:R-:W-:Y:S02]  /*6540*/  UIMAD.WIDE.U32 UR6, UR4, UR46, URZ ;  /* 0x0000002e040672a5 */ /* 0x000fe4000f8e00ff */
[----:B------:R-:W-:Y:S02]  /*6550*/  USEL UR9, UR9, UR5, !UP1 ;  /* 0x0000000509097287 */ /* 0x000fe4000c800000 */
[----:B------:R-:W-:Y:S02]  /*6560*/  USEL UR8, UR36, UR8, !UP0 ;  /* 0x0000000824087287 */ /* 0x000fe4000c000000 */
[----:B------:R-:W-:Y:S01]  /*6570*/  UIMAD.WIDE.U32 UR10, UR9, UR46, URZ ;  /* 0x0000002e090a72a5 */ /* 0x000fe2000f8e00ff */
[----:B------:R-:W-:Y:S01]  /*6580*/  UMOV UR6, UR7 ;  /* 0x0000000700067c82 */ /* 0x000fe20008000000 */
[----:B------:R-:W-:Y:S01]  /*6590*/  UMOV UR5, UR13 ;  /* 0x0000000d00057c82 */ /* 0x000fe20008000000 */
[----:B------:R-:W-:Y:S02]  /*65a0*/  @UP2 USHF.R.U32.HI UR4, URZ, UR47, UR6 ;  /* 0x0000002fff042299 */ /* 0x000fe40008011606 */
[----:B------:R-:W-:Y:S02]  /*65b0*/  USHF.R.U32.HI UR5, URZ, UR61, UR5 ;  /* 0x0000003dff057299 */ /* 0x000fe40008011605 */
[----:B------:R-:W-:Y:S02]  /*65c0*/  UIMAD UR4, UR39, UR4, URZ ;  /* 0x00000004270472a4 */ /* 0x000fe4000f8e02ff */
[----:B------:R-:W-:Y:S02]  /*65d0*/  USEL UR5, UR37, UR5, !UP1 ;  /* 0x0000000525057287 */ /* 0x000fe4000c800000 */
[----:B------:R-:W-:Y:S01]  /*65e0*/  UISETP.GE.AND UP0, UPT, UR8, UR4, UPT ;  /* 0x000000040800728c */ /* 0x000fe2000bf06270 */
[----:B------:R-:W-:Y:S01]  /*65f0*/  UMOV UR6, UR11 ;  /* 0x0000000b00067c82 */ /* 0x000fe20008000000 */
[----:B------:R-:W-:Y:S02]  /*6600*/  UIMAD.WIDE.U32 UR10, UR8, UR46, URZ ;  /* 0x0000002e080a72a5 */ /* 0x000fe4000f8e00ff */
[----:B------:R-:W-:Y:S04]  /*6610*/  @UP2 USHF.R.U32.HI UR9, URZ, UR47, UR6 ;  /* 0x0000002fff092299 */ /* 0x000fe80008011606 */
[----:B------:R-:W-:Y:S01]  /*6620*/  UIMAD UR6, UR39, UR9, URZ ;  /* 0x00000009270672a4 */ /* 0x000fe2000f8e02ff */
[----:B------:R-:W-:Y:S03]  /*6630*/  UMOV UR4, UR11 ;  /* 0x0000000b00047c82 */ /* 0x000fe60008000000 */
[----:B------:R-:W-:Y:S02]  /*6640*/  UISETP.GE.OR UP0, UPT, UR5, UR6, UP0 ;  /* 0x000000060500728c */ /* 0x000fe40008706670 */
[----:B------:R-:W-:Y:S02]  /*6650*/  USHF.R.U32.HI UR4, URZ, UR47, UR4 ;  /* 0x0000002fff047299 */ /* 0x000fe40008011604 */
[----:B------:R-:W-:Y:S02]  /*6660*/  UIMAD.WIDE.U32 UR6, UR5, UR46, URZ ;  /* 0x0000002e050672a5 */ /* 0x000fe4000f8e00ff */
[----:B------:R-:W-:Y:S02]  /*6670*/  USEL UR11, UR8, UR4, !UP2 ;  /* 0x00000004080b7287 */ /* 0x000fe4000d000000 */
[----:B------:R-:W-:Y:S02]  /*6680*/  UIADD3 UR6, UPT, UPT, -UR5, URZ, URZ ;  /* 0x000000ff05067290 */ /* 0x000fe4000fffe1ff */
[----:B------:R-:W-:Y:S02]  /*6690*/  UIADD3 UR10, UPT, UPT, -UR11, URZ, URZ ;  /* 0x000000ff0b0a7290 */ /* 0x000fe4000fffe1ff */
[----:B------:R-:W-:Y:S02]  /*66a0*/  UIMAD UR6, UR45, UR6, UR37 ;  /* 0x000000062d0672a4 */ /* 0x000fe4000f8e0225 */
[----:B------:R-:W-:Y:S01]  /*66b0*/  UIMAD UR10, UR39, UR10, UR8 ;  /* 0x0000000a270a72a4 */ /* 0x000fe2000f8e0208 */
[----:B------:R-:W-:Y:S01]  /*66c0*/  @!UP0 UMOV UR4, UR7 ;  /* 0x0000000700048c82 */ /* 0x000fe20008000000 */
[----:B------:R-:W-:Y:S02]  /*66d0*/  UIADD3 UR7, UPT, UPT, -UR8, URZ, URZ ;  /* 0x000000ff08077290 */ /* 0x000fe4000fffe1ff */
[----:B------:R-:W-:Y:S04]  /*66e0*/  @!UP0 USHF.R.U32.HI UR4, URZ, UR47, UR4 ;  /* 0x0000002fff048299 */ /* 0x000fe80008011604 */
[----:B------:R-:W-:Y:S04]  /*66f0*/  @!UP0 USEL UR4, UR5, UR4, !UP2 ;  /* 0x0000000405048287 */ /* 0x000fe8000d000000 */
[----:B------:R-:W-:Y:S02]  /*6700*/  @!UP0 UIMAD UR9, UR9, UR10, UR4 ;  /* 0x0000000a090982a4 */ /* 0x000fe4000f8e0204 */
[----:B------:R-:W-:Y:S02]  /*6710*/  @!UP0 UIADD3 UR10, UPT, UPT, UR11, -UR4, URZ ;  /* 0x800000040b0a8290 */ /* 0x000fe4000fffe0ff */
[----:B------:R-:W-:Y:S02]  /*6720*/  UIMAD UR4, UR62, UR7, UR36 ;  /* 0x000000073e0472a4 */ /* 0x000fe4000f8e0224 */
[----:B------:R-:W-:Y:S03]  /*6730*/  @!UP0 UIMAD UR8, UR10, UR39, UR5 ;  /* 0x000000270a0882a4 */ /* 0x000fe6000f8e0205 */
[----:B------:R-:W-:Y:S02]  /*6740*/  @!UP0 UMOV UR5, UR9 ;  /* 0x0000000900058c82 */ /* 0x000fe40008000000 */
[----:B------:R-:W-:Y:S02]  /*6750*/  UIMAD UR37, UR5, UR45, UR6 ;  /* 0x0000002d052572a4 */ /* 0x000fe4000f8e0206 */
[----:B------:R-:W-:Y:S11]  /*6760*/  UIMAD UR36, UR8, UR62, UR4 ;  /* 0x0000003e082472a4 */ /* 0x000ff6000f8e0204 */
[----:B------:R-:W-:Y:S01]  /*6770*/  @!UPT UIADD3 URZ, UPT, UPT, URZ, URZ, URZ ;  /* 0x000000fffffff290 */ /* 0x000fe2000fffe0ff */
.L_x_99:
[----:B------:R-:W1:Y:S01]  /*6780*/  LDCU UR16, c[0x0][0x388] ;  /* 0x00007100ff1077ac */ /* 0x000e620008000800 */
[----:B------:R-:W-:Y:S02]  /*6790*/  R2UR UR6, R0 ;  /* 0x00000000000672ca */ /* 0x000fe400000e0000 */
[----:B------:R-:W-:Y:S01]  /*67a0*/  IABS R3, R3 ;  /* 0x0000000300037213 */ /* 0x000fe20000000000 */
[----:B------:R-:W-:Y:S01]  /*67b0*/  USHF.L.U32 UR42, UR28, 0x7, URZ ;  /* 0x000000071c2a7899 */ /* 0x000fe200080006ff */
[----:B------:R-:W-:Y:S03]  /*67c0*/  R2UR UR11, R106 ;  /* 0x000000006a0b72ca */ /* 0x000fe600000e0000 */
[----:B------:R-:W-:Y:S05]  /*67d0*/  IMAD.MOV R3, RZ, RZ, -R3 ;  /* 0x000000ffff037224 */ /* 0x000fea00078e0a03 */
[----:B------:R-:W-:Y:S01]  /*67e0*/  R2UR UR9, R3 ;  /* 0x00000000030972ca */ /* 0x000fe200000e0000 */
[----:B------:R-:W2:Y:S10]  /*67f0*/  I2F.RP R5, UR6 ;  /* 0x0000000600057d06 */ /* 0x000eb40008209400 */
[----:B--2---:R-:W2:Y:S02]  /*6800*/  MUFU.RCP R0, R5 ;  /* 0x0000000500007308 */ /* 0x004ea40000001000 */
[----:B--2---:R-:W-:Y:S08]  /*6810*/  VIADD R4, R0, 0xffffffe ;  /* 0x0ffffffe00047836 */ /* 0x004ff00000000000 */
[----:B------:R-:W2:Y:S02]  /*6820*/  F2I.FTZ.U32.TRUNC.NTZ R0, R4 ;  /* 0x0000000400007305 */ /* 0x000ea4000021f000 */
[----:B--2---:R-:W-:Y:S01]  /*6830*/  R2UR UR5, R0 ;  /* 0x00000000000572ca */ /* 0x004fe200000e0000 */
[----:B------:R-:W-:Y:S05]  /*6840*/  IMAD.U32 R0, RZ, RZ, UR23 ;  /* 0x00000017ff007e24 */ /* 0x000fea000f8e00ff */
[----:B------:R-:W-:Y:S04]  /*6850*/  IABS R0, R0 ;  /* 0x0000000000007213 */ /* 0x000fe80000000000 */
[----:B------:R-:W-:Y:S01]  /*6860*/  R2UR UR8, R0 ;  /* 0x00000000000872ca */ /* 0x000fe200000e0000 */
[----:B-1----:R-:W-:Y:S02]  /*6870*/  IMAD.U32 R0, RZ, RZ, UR16 ;  /* 0x00000010ff007e24 */ /* 0x002fe4000f8e00ff */
[----:B------:R-:W-:Y:S03]  /*6880*/  UIADD3 UR4, UPT, UPT, URZ, -UR5, URZ ;  /* 0x80000005ff047290 */ /* 0x000fe6000fffe0ff */
[----:B------:R-:W-:Y:S01]  /*6890*/  IABS R5, R0 ;  /* 0x0000000000057213 */ /* 0x000fe20000000000 */
[----:B------:R-:W-:Y:S03]  /*68a0*/  UIMAD UR7, UR4, UR6, URZ ;  /* 0x00000006040772a4 */ /* 0x000fe6000f8e02ff */
[----:B------:R-:W-:Y:S01]  /*68b0*/  UMOV UR4, URZ ;  /* 0x000000ff00047c82 */ /* 0x000fe20008000000 */
[----:B------:R-:W1:Y:S01]  /*68c0*/  I2F.RP R0, R5 ;  /* 0x0000000500007306 */ /* 0x000e620000209400 */
[----:B------:R-:W-:Y:S07]  /*68d0*/  UIMAD.WIDE.U32 UR4, UR5, UR7, UR4 ;  /* 0x00000007050472a5 */ /* 0x000fee000f8e0004 */
[----:B------:R-:W-:Y:S02]  /*68e0*/  UMOV UR4, UR5 ;  /* 0x0000000500047c82 */ /* 0x000fe40008000000 */
[----:B------:R-:W-:Y:S01]  /*68f0*/  UIMAD.WIDE.U32 UR4, UR4, UR8, URZ ;  /* 0x00000008040472a5 */ /* 0x000fe2000f8e00ff */
[----:B-1----:R-:W1:Y:S06]  /*6900*/  MUFU.RCP R0, R0 ;  /* 0x0000000000007308 */ /* 0x002e6c0000001000 */
[----:B------:R-:W-:Y:S02]  /*6910*/  UMOV UR43, UR5 ;  /* 0x00000005002b7c82 */ /* 0x000fe40008000000 */
[----:B------:R-:W-:Y:S04]  /*6920*/  UIMAD UR4, UR43, UR9, UR8 ;  /* 0x000000092b0472a4 */ /* 0x000fe8000f8e0208 */
[----:B------:R-:W-:Y:S01]  /*6930*/  UISETP.GT.U32.AND UP0, UPT, UR6, UR4, UPT ;  /* 0x000000040600728c */ /* 0x000fe2000bf04070 */
[----:B-1----:R-:W-:Y:S10]  /*6940*/  IADD3 R6, PT, PT, R0, 0xffffffe, RZ ;  /* 0x0ffffffe00067810 */ /* 0x002ff40007ffe0ff */
[----:B------:R-:W-:Y:S02]  /*6950*/  @!UP0 UIADD3 UR4, UPT, UPT, UR4, -UR6, URZ ;  /* 0x8000000604048290 */ /* 0x000fe4000fffe0ff */
[----:B------:R-:W-:Y:S01]  /*6960*/  @!UP0 UIADD3 UR43, UPT, UPT, UR43, 0x1, URZ ;  /* 0x000000012b2b8890 */ /* 0x000fe2000fffe0ff */
[----:B------:R-:W1:Y:S01]  /*6970*/  F2I.FTZ.U32.TRUNC.NTZ R7, R6 ;  /* 0x0000000600077305 */ /* 0x000e62000021f000 */
[----:B------:R-:W-:Y:S02]  /*6980*/  UISETP.GE.U32.AND UP2, UPT, UR4, UR6, UPT ;  /* 0x000000060400728c */ /* 0x000fe4000bf46070 */
[----:B------:R-:W-:Y:S02]  /*6990*/  ULOP3.LUT UR4, UR23, UR55, URZ, 0x3c, !UPT ;  /* 0x0000003717047292 */ /* 0x000fe4000f8e3cff */
[----:B------:R-:W-:Y:S02]  /*69a0*/  UISETP.NE.AND UP0, UPT, UR55, URZ, UPT ;  /* 0x000000ff3700728c */ /* 0x000fe4000bf05270 */
[----:B------:R-:W-:Y:S05]  /*69b0*/  UISETP.GE.AND UP1, UPT, UR4, URZ, UPT ;  /* 0x000000ff0400728c */ /* 0x000fea000bf26270 */
[----:B------:R-:W-:Y:S01]  /*69c0*/  @UP2 UIADD3 UR43, UPT, UPT, UR43, 0x1, URZ ;  /* 0x000000012b2b2890 */ /* 0x000fe2000fffe0ff */
[--C-:B-1----:R-:W-:Y:S02]  /*69d0*/  IMAD.MOV R4, RZ, RZ, -R7.reuse ;  /* 0x000000ffff047224 */ /* 0x102fe400078e0a07 */
[----:B------:R-:W-:Y:S03]  /*69e0*/  IMAD.MOV.U32 R6, RZ, RZ, RZ ;  /* 0x000000ffff067224 */ /* 0x000fe600078e00ff */
[----:B------:R-:W-:Y:S01]  /*69f0*/  @!UP1 UIADD3 UR43, UPT, UPT, -UR43, URZ, URZ ;  /* 0x000000ff2b2b9290 */ /* 0x000fe2000fffe1ff */
[----:B------:R-:W-:Y:S01]  /*6a00*/  IMAD R3, R4, R5, RZ ;  /* 0x0000000504037224 */ /* 0x000fe200078e02ff */
[----:B------:R-:W-:Y:S02]  /*6a10*/  UISETP.NE.AND UP1, UPT, UR38, 0x1, UPT ;  /* 0x000000012600788c */ /* 0x000fe4000bf25270 */
[----:B------:R-:W-:Y:S01]  /*6a20*/  @!UP0 ULOP3.LUT UR43, URZ, UR55, URZ, 0x33, !UPT ;  /* 0x00000037ff2b8292 */ /* 0x000fe2000f8e33ff */
[----:B------:R-:W-:Y:S05]  /*6a30*/  IMAD.HI.U32 R7, R7, R3, R6 ;  /* 0x0000000307077227 */ /* 0x000fea00078e0006 */
[----:B------:R-:W-:Y:S03]  /*6a40*/  IMAD.U32 R0, RZ, RZ, UR43 ;  /* 0x0000002bff007e24 */ /* 0x000fe6000f8e00ff */
[----:B------:R-:W1:Y:S02]  /*6a50*/  @!UP1 LDCU.128 UR12, c[0x0][0xb10] ;  /* 0x00016200ff0c97ac */ /* 0x000e640008000c00 */
[----:B------:R-:W-:Y:S05]  /*6a60*/  IABS R0, R0 ;  /* 0x0000000000007213 */ /* 0x000fea0000000000 */
[----:B------:R-:W-:Y:S01]  /*6a70*/  IMAD.HI.U32 R7, R7, R0, RZ ;  /* 0x0000000007077227 */ /* 0x000fe200078e00ff */
[----:B------:R-:W2:Y:S01]  /*6a80*/  @!UP1 LDCU UR5, c[0x0][0xb0c] ;  /* 0x00016180ff0597ac */ /* 0x000ea20008000800 */
[----:B------:R-:W3:Y:S03]  /*6a90*/  @!UP1 LDCU UR10, c[0x0][0xb20] ;  /* 0x00016400ff0a97ac */ /* 0x000ee60008000800 */
[----:B------:R-:W-:Y:S01]  /*6aa0*/  IADD3 R3, PT, PT, -R7, RZ, RZ ;  /* 0x000000ff07037210 */ /* 0x000fe20007ffe1ff */
[----:B-1----:R-:W-:Y:S04]  /*6ab0*/  UIMAD.WIDE.U32 UR8, UR37, UR12, URZ ;  /* 0x0000000c250872a5 */ /* 0x002fe8000f8e00ff */
[C---:B------:R-:W-:Y:S01]  /*6ac0*/  IMAD R0, R5.reuse, R3, R0 ;  /* 0x0000000305007224 */ /* 0x040fe200078e0200 */
[----:B------:R-:W-:Y:S02]  /*6ad0*/  UIMAD.WIDE.U32 UR6, UR36, UR15, URZ ;  /* 0x0000000f240672a5 */ /* 0x000fe4000f8e00ff */
[----:B------:R-:W-:Y:S02]  /*6ae0*/  ULOP3.LUT UR8, UR43, UR16, URZ, 0x3c, !UPT ;  /* 0x000000102b087292 */ /* 0x000fe4000f8e3cff */
[----:B------:R-:W-:Y:S01]  /*6af0*/  @!UP1 UISETP.NE.AND UP2, UPT, UR14, 0x1, UPT ;  /* 0x000000010e00988c */ /* 0x000fe2000bf45270 */
[----:B------:R-:W-:Y:S01]  /*6b00*/  ISETP.GT.U32.AND P1, PT, R5, R0, PT ;  /* 0x000000000500720c */ /* 0x000fe20003f24070 */
[----:B--2---:R-:W-:Y:S01]  /*6b10*/  @!UP1 UISETP.NE.AND UP0, UPT, UR5, 0x1, UPT ;  /* 0x000000010500988c */ /* 0x004fe2000bf05270 */
[----:B------:R-:W-:Y:S01]  /*6b20*/  @!UP1 UMOV UR4, UR9 ;  /* 0x0000000900049c82 */ /* 0x000fe20008000000 */
[----:B------:R-:W-:Y:S01]  /*6b30*/  @!UP1 UMOV UR6, UR7 ;  /* 0x0000000700069c82 */ /* 0x000fe20008000000 */
[----:B------:R-:W-:Y:S02]  /*6b40*/  @!UP1 USHF.R.U32.HI UR4, URZ, UR13, UR4 ;  /* 0x0000000dff049299 */ /* 0x000fe40008011604 */
[----:B---3--:R-:W-:Y:S02]  /*6b50*/  @!UP1 USHF.R.U32.HI UR6, URZ, UR10, UR6 ;  /* 0x0000000aff069299 */ /* 0x008fe40008011606 */
[----:B------:R-:W-:Y:S02]  /*6b60*/  @!UP1 USEL UR7, UR37, UR4, !UP0 ;  /* 0x0000000425079287 */ /* 0x000fe4000c000000 */
[----:B------:R-:W-:Y:S02]  /*6b70*/  UISETP.GE.AND UP0, UPT, UR8, URZ, UPT ;  /* 0x000000ff0800728c */ /* 0x000fe4000bf06270 */
[----:B------:R-:W-:Y:S01]  /*6b80*/  @!UP1 USEL UR6, UR36, UR6, !UP2 ;  /* 0x0000000624069287 */ /* 0x000fe2000d000000 */
[----:B------:R-:W-:Y:S01]  /*6b90*/  @!P1 IMAD.IADD R0, R0, 0x1, -R5 ;  /* 0x0000000100009824 */ /* 0x000fe200078e0a05 */
[----:B------:R-:W-:Y:S01]  /*6ba0*/  UISETP.NE.AND UP2, UPT, UR16, URZ, UPT ;  /* 0x000000ff1000728c */ /* 0x000fe2000bf45270 */
[----:B------:R-:W-:Y:S01]  /*6bb0*/  @!P1 VIADD R7, R7, 0x1 ;  /* 0x0000000107079836 */ /* 0x000fe20000000000 */
[----:B------:R-:W-:Y:S02]  /*6bc0*/  @!UP1 UIADD3 UR4, UPT, UPT, -UR7, UR6, URZ ;  /* 0x0000000607049290 */ /* 0x000fe4000fffe1ff */
[----:B------:R-:W-:Y:S01]  /*6bd0*/  @!UP1 UIADD3 UR6, UPT, UPT, UR7, -UR6, URZ ;  /* 0x8000000607069290 */ /* 0x000fe2000fffe0ff */
[----:B------:R-:W-:Y:S01]  /*6be0*/  ISETP.GE.U32.AND P2, PT, R0, R5, PT ;  /* 0x000000050000720c */ /* 0x000fe20003f46070 */
[----:B------:R-:W-:Y:S01]  /*6bf0*/  @!UP1 UIMAD UR37, UR4, UR5, UR37 ;  /* 0x00000005042592a4 */ /* 0x000fe2000f8e0225 */
[----:B------:R-:W-:Y:S01]  /*6c00*/  @P0 SHF.R.U32.HI R0, RZ, 0x10, R81 ;  /* 0x00000010ff000819 */ /* 0x000fe20000011651 */
[----:B------:R-:W-:Y:S02]  /*6c10*/  UIADD3 UR4, UPT, UPT, -UR43, URZ, URZ ;  /* 0x000000ff2b047290 */ /* 0x000fe4000fffe1ff */
[----:B------:R-:W-:Y:S01]  /*6c20*/  @!UP1 UIMAD UR36, UR6, UR14, UR36 ;  /* 0x0000000e062492a4 */ /* 0x000fe2000f8e0224 */
[----:B------:R-:W-:Y:S01]  /*6c30*/  @P0 R2UR UR11, R0 ;  /* 0x00000000000b02ca */ /* 0x000fe200000e0000 */
[----:B------:R-:W-:Y:S04]  /*6c40*/  UIMAD UR5, UR55, UR4, UR23 ;  /* 0x00000004370572a4 */ /* 0x000fe8000f8e0217 */
[----:B------:R-:W-:Y:S02]  /*6c50*/  USHF.L.U32 UR53, UR5, 0x6, URZ ;  /* 0x0000000605357899 */ /* 0x000fe400080006ff */
[----:B------:R-:W-:Y:S04]  /*6c60*/  @P2 IADD3 R7, PT, PT, R7, 0x1, RZ ;  /* 0x0000000107072810 */ /* 0x000fe80007ffe0ff */
[----:B------:R-:W-:Y:S02]  /*6c70*/  R2UR UR44, R7 ;  /* 0x00000000072c72ca */ /* 0x000fe400000e0000 */
[----:B------:R-:W-:Y:S01]  /*6c80*/  IMAD.U32 R106, RZ, RZ, UR11 ;  /* 0x0000000bff6a7e24 */ /* 0x000fe2000f8e00ff */
[----:B------:R-:W-:Y:S10]  /*6c90*/  UIADD3 UR11, UPT, UPT, UR51, 0x200, URZ ;  /* 0x00000200330b7890 */ /* 0x000ff4000fffe0ff */
[----:B------:R-:W-:Y:S02]  /*6ca0*/  @!UP0 UIADD3 UR44, UPT, UPT, -UR44, URZ, URZ ;  /* 0x000000ff2c2c8290 */ /* 0x000fe4000fffe1ff */
[----:B------:R-:W-:Y:S02]  /*6cb0*/  ULOP3.LUT UP0, URZ, UR11, 0x1b0, URZ, 0xc0, !UPT ;  /* 0x000001b00bff7892 */ /* 0x000fe4000f80c0ff */
[----:B------:R-:W-:Y:S04]  /*6cc0*/  @!UP2 ULOP3.LUT UR44, URZ, UR16, URZ, 0x33, !UPT ;  /* 0x00000010ff2ca292 */ /* 0x000fe8000f8e33ff */
[----:B------:R-:W-:Y:S04]  /*6cd0*/  UIADD3 UR4, UPT, UPT, -UR44, URZ, URZ ;  /* 0x000000ff2c047290 */ /* 0x000fe8000fffe1ff */
[----:B------:R-:W-:Y:S01]  /*6ce0*/  UIMAD UR43, UR16, UR4, UR43 ;  /* 0x00000004102b72a4 */ /* 0x000fe2000f8e022b */
[----:B------:R-:W-:Y:S11]  /*6cf0*/  BRA.U !UP0, `(.L_x_100) ;  /* 0x00000001087c7547 */ /* 0x000ff6000b800000 */
[----:B------:R-:W1:Y:S01]  /*6d00*/  LDCU.64 UR8, c[0x4][0x80] ;  /* 0x01001000ff0877ac */ /* 0x000e620008000a00 */
[----:B------:R-:W-:Y:S01]  /*6d10*/  MOV R16, 0x0 ;  /* 0x0000000000107802 */ /* 0x000fe20000000f00 */
[----:B------:R-:W-:Y:S02]  /*6d20*/  HFMA2 R12, -RZ, RZ, 0, 5.9604644775390625e-08 ;  /* 0x00000001ff0c7431 */ /* 0x000fe400000001ff */
[----:B------:R-:W-:Y:S01]  /*6d30*/  IMAD.MOV.U32 R8, RZ, RZ, 0x70 ;  /* 0x00000070ff087424 */ /* 0x000fe200078e00ff */
[----:B------:R2:W3:Y:S01]  /*6d40*/  LDC.64 R14, c[0x4][R16] ;  /* 0x01000000100e7b82 */ /* 0x0004e20000000a00 */
[----:B------:R-:W4:Y:S01]  /*6d50*/  LDCU.64 UR6, c[0x4][0x88] ;  /* 0x01001100ff0677ac */ /* 0x000f220008000a00 */
[----:B------:R-:W-:Y:S01]  /*6d60*/  IMAD.MOV.U32 R13, RZ, RZ, RZ ;  /* 0x000000ffff0d7224 */ /* 0x000fe200078e00ff */
[----:B------:R-:W2:Y:S01]  /*6d70*/  LDCU.64 UR4, c[0x4][0x8] ;  /* 0x01000100ff0477ac */ /* 0x000ea20008000a00 */
[----:B-1----:R-:W-:Y:S01]  /*6d80*/  MOV R5, UR9 ;  /* 0x0000000900057c02 */ /* 0x002fe20008000f00 */
[----:B------:R-:W-:Y:S01]  /*6d90*/  IMAD.U32 R4, RZ, RZ, UR8 ;  /* 0x00000008ff047e24 */ /* 0x000fe2000f8e00ff */
[----:B----4-:R-:W-:Y:S01]  /*6da0*/  MOV R7, UR7 ;  /* 0x0000000700077c02 */ /* 0x010fe20008000f00 */
[----:B------:R-:W-:Y:S01]  /*6db0*/  IMAD.U32 R6, RZ, RZ, UR6 ;  /* 0x00000006ff067e24 */ /* 0x000fe2000f8e00ff */
[----:B--2---:R-:W-:Y:S01]  /*6dc0*/  MOV R11, UR5 ;  /* 0x00000005000b7c02 */ /* 0x004fe20008000f00 */
[----:B------:R-:W-:Y:S02]  /*6dd0*/  IMAD.U32 R10, RZ, RZ, UR4 ;  /* 0x00000004ff0a7e24 */ /* 0x000fe4000f8e00ff */
[----:B------:R-:W-:Y:S07]  /*6de0*/  LEPC R20, `(.L_x_101) ;  /* 0x000000001014794e */ /* 0x000fee0000000000 */
[----:B---3-5:R-:W-:Y:S05]  /*6df0*/  CALL.ABS.NOINC R14 ;  /* 0x000000000e007343 */ /* 0x028fea0003c00000 */
.L_x_101:
[----:B------:R-:W1:Y:S01]  /*6e00*/  LDCU.64 UR8, c[0x4][0x80] ;  /* 0x01001000ff0877ac */ /* 0x000e620008000a00 */
[----:B------:R-:W2:Y:S01]  /*6e10*/  LDC.64 R16, c[0x4][R16] ;  /* 0x0100000010107b82 */ /* 0x000ea20000000a00 */
[----:B------:R-:W-:Y:S02]  /*6e20*/  HFMA2 R12, -RZ, RZ, 0, 5.9604644775390625e-08 ;  /* 0x00000001ff0c7431 */ /* 0x000fe400000001ff */
[----:B------:R-:W-:Y:S02]  /*6e30*/  IMAD.MOV.U32 R8, RZ, RZ, 0x70 ;  /* 0x00000070ff087424 */ /* 0x000fe400078e00ff */
[----:B------:R-:W-:Y:S01]  /*6e40*/  IMAD.MOV.U32 R13, RZ, RZ, RZ ;  /* 0x000000ffff0d7224 */ /* 0x000fe200078e00ff */
[----:B------:R-:W3:Y:S01]  /*6e50*/  LDCU.64 UR6, c[0x4][0x88] ;  /* 0x01001100ff0677ac */ /* 0x000ee20008000a00 */
[----:B------:R-:W4:Y:S01]  /*6e60*/  LDCU.64 UR4, c[0x4][0x8] ;  /* 0x01000100ff0477ac */ /* 0x000f220008000a00 */
[----:B-1----:R-:W-:Y:S02]  /*6e70*/  MOV R4, UR8 ;  /* 0x0000000800047c02 */ /* 0x002fe40008000f00 */
[----:B------:R-:W-:Y:S02]  /*6e80*/  MOV R5, UR9 ;  /* 0x0000000900057c02 */ /* 0x000fe40008000f00 */
[----:B---3--:R-:W-:Y:S01]  /*6e90*/  MOV R7, UR7 ;  /* 0x0000000700077c02 */ /* 0x008fe20008000f00 */
[----:B------:R-:W-:Y:S01]  /*6ea0*/  IMAD.U32 R6, RZ, RZ, UR6 ;  /* 0x00000006ff067e24 */ /* 0x000fe2000f8e00ff */
[----:B----4-:R-:W-:Y:S01]  /*6eb0*/  MOV R11, UR5 ;  /* 0x00000005000b7c02 */ /* 0x010fe20008000f00 */
[----:B------:R-:W-:Y:S02]  /*6ec0*/  IMAD.U32 R10, RZ, RZ, UR4 ;  /* 0x00000004ff0a7e24 */ /* 0x000fe4000f8e00ff */
[----:B------:R-:W-:Y:S07]  /*6ed0*/  LEPC R20, `(.L_x_100) ;  /* 0x000000001014794e */ /* 0x000fee0000000000 */
[----:B--2---:R-:W-:Y:S05]  /*6ee0*/  CALL.ABS.NOINC R16 ;  /* 0x0000000010007343 */ /* 0x004fea0003c00000 */
.L_x_100:
[----:B------:R-:W-:Y:S02]  /*6ef0*/  R2UR UR4, R97 ;  /* 0x00000000610472ca */ /* 0x000fe400000e0000 */
[----:B------:R-:W-:Y:S02]  /*6f00*/  ISETP.NE.U32.AND P3, PT, R78, RZ, PT ;  /* 0x000000ff4e00720c */ /* 0x000fe40003f65070 */
[----:B------:R-:W-:Y:S02]  /*6f10*/  ISETP.NE.U32.AND P2, PT, RZ, UR58, PT ;  /* 0x0000003aff007c0c */ /* 0x000fe4000bf45070 */
[----:B------:R-:W-:Y:S02]  /*6f20*/  ISETP.NE.AND.EX P3, PT, R79, RZ, PT, P3 ;  /* 0x000000ff4f00720c */ /* 0x000fe40003f65330 */
[----:B------:R-:W-:Y:S05]  /*6f30*/  ISETP.NE.AND.EX P2, PT, RZ, UR59, PT, P2 ;  /* 0x0000003bff007c0c */ /* 0x000fea000bf45320 */
[----:B------:R-:W-:Y:S01]  /*6f40*/  UISETP.NE.AND UP2, UPT, UR4, URZ, UPT ;  /* 0x000000ff0400728c */ /* 0x000fe2000bf45270 */
[----:B------:R-:W1:Y:S05]  /*6f50*/  LDCU.64 UR4, c[0x0][0x890] ;  /* 0x00011200ff0477ac */ /* 0x000e6a0008000a00 */
[----:B------:R-:W-:Y:S04]  /*6f60*/  PLOP3.LUT P4, PT, PT, PT, UP2, 0x80, 0x8 ;  /* 0x000000000008781c */ /* 0x000fe80003f8f028 */
[----:B------:R-:W-:Y:S01]  /*6f70*/  P2R R110, PR, RZ, 0x10 ;  /* 0x00000010ff6e7803 */ /* 0x000fe20000000000 */
[----:B-1----:R-:W-:Y:S04]  /*6f80*/  UISETP.NE.U32.AND UP0, UPT, UR4, URZ, UPT ;  /* 0x000000ff0400728c */ /* 0x002fe8000bf05070 */
[----:B------:R-:W-:Y:S02]  /*6f90*/  UISETP.NE.AND.EX UP1, UPT, UR5, URZ, UPT, UP0 ;  /* 0x000000ff0500728c */ /* 0x000fe4000bf25300 */
[----:B------:R-:W-:Y:S02]  /*6fa0*/  UPLOP3.LUT UP0, UPT, UPT, UPT, UPT, 0x40, 0x4 ;  /* 0x000000000004789c */ /* 0x000fe40003f0e870 */
[----:B------:R-:W-:Y:S06]  /*6fb0*/  @UP2 UPLOP3.LUT UP0, UPT, UPT, UPT, UP1, 0x80, 0x8 ;  /* 0x000000000008289c */ /* 0x000fec0003f0f010 */
[----:B------:R-:W-:Y:S01]  /*6fc0*/  PLOP3.LUT P0, PT, PT, PT, UP0, 0x80, 0x8 ;  /* 0x000000000008781c */ /* 0x000fe20003f0f008 */
[----:B------:R-:W-:Y:S01]  /*6fd0*/  @!UPT UIADD3 URZ, UPT, UPT, URZ, URZ, URZ ;  /* 0x000000fffffff290 */ /* 0x000fe2000fffe0ff */
[----:B------:R-:W-:Y:S11]  /*6fe0*/  BRA.U !UP1, `(.L_x_102) ;  /* 0x00000001093c7547 */ /* 0x000ff6000b800000 */
[----:B------:R-:W-:Y:S01]  /*6ff0*/  UISETP.NE.U32.AND UP0, UPT, UR58, URZ, UPT ;  /* 0x000000ff3a00728c */ /* 0x000fe2000bf05070 */
[----:B------:R-:W-:Y:S01]  /*7000*/  HFMA2 R0, -RZ, RZ, 0, 5.9604644775390625e-08 ;  /* 0x00000001ff007431 */ /* 0x000fe200000001ff */
[----:B------:R-:W1:Y:S01]  /*7010*/  LDCU.64 UR8, c[0x0][0x358] ;  /* 0x00006b00ff0877ac */ /* 0x000e620008000a00 */
[----:B------:R-:W-:Y:S01]  /*7020*/  IMAD.MOV.U32 R91, RZ, RZ, 0x1 ;  /* 0x00000001ff5b7424 */ /* 0x000fe200078e00ff */
[----:B------:R-:W-:Y:S06]  /*7030*/  UISETP.NE.AND.EX UP0, UPT, UR59, URZ, UPT, UP0 ;  /* 0x000000ff3b00728c */ /* 0x000fec000bf05300 */
        /* <DEDUP_REMOVED lines=9> */
[----:B-12---:R-:W-:Y:S02]  /*70d0*/  @!P1 IMAD.U32 R41, RZ, RZ, UR4 ;  /* 0x00000004ff299e24 */ /* 0x006fe4000f8e00ff */
.L_x_102:
[----:B------:R-:W-:Y:S05]  /*70e0*/  @!P3 BRA `(.L_x_103) ;  /* 0x000000000024b947 */ /* 0x000fea0003800000 */
[----:B------:R-:W-:Y:S01]  /*70f0*/  ISETP.NE.U32.AND P1, PT, R76, RZ, PT ;  /* 0x000000ff4c00720c */ /* 0x000fe20003f25070 */
[----:B------:R-:W1:Y:S03]  /*7100*/  LDCU.64 UR4, c[0x0][0x358] ;  /* 0x00006b00ff0477ac */ /* 0x000e660008000a00 */
[----:B------:R-:W-:Y:S11]  /*7110*/  ISETP.NE.AND.EX P1, PT, R77, RZ, PT, P1 ;  /* 0x000000ff4d00720c */ /* 0x000ff60003f25310 */
[----:B------:R-:W-:Y:S02]  /*7120*/  @!UPT UIADD3 URZ, UPT, UPT, URZ, URZ, URZ ;  /* 0x000000fffffff290 */ /* 0x000fe4000fffe0ff */
[----:B------:R-:W2:Y:S01]  /*7130*/  @P1 LDC.64 R4, c[0x0][0x8a8] ;  /* 0x00022a00ff041b82 */ /* 0x000ea20000000a00 */
[----:B------:R-:W-:Y:S04]  /*7140*/  @P1 IMAD R0, R78, UR49, RZ ;  /* 0x000000314e001c24 */ /* 0x000fe8000f8e02ff */
[----:B--2---:R-:W-:Y:S05]  /*7150*/  @P1 IMAD.WIDE R4, R0, 0x4, R4 ;  /* 0x0000000400041825 */ /* 0x004fea00078e0204 */
[----:B-1---5:R1:W5:Y:S02]  /*7160*/  @P1 LDG.E R38, desc[UR4][R4.64] ;  /* 0x0000000404261981 */ /* 0x022364000c1e1900 */
[----:B-1----:R-:W2:Y:S02]  /*7170*/  @!P1 LDC R38, c[0x0][0x8a0] ;  /* 0x00022800ff269b82 */ /* 0x002ea40000000800 */
.L_x_103:
[----:B-----5:R-:W-:Y:S01]  /*7180*/  FSETP.NEU.AND P1, PT, R41, RZ, PT ;  /* 0x000000ff2900720b */ /* 0x020fe20003f2d000 */
[----:B------:R-:W-:Y:S01]  /*7190*/  ULOP3.LUT UR4, UR57, 0x1, URZ, 0x3c, !UPT ;  /* 0x0000000139047892 */ /* 0x000fe2000f8e3cff */
[----:B------:R-:W-:Y:S01]  /*71a0*/  SEL R6, RZ, 0xffffffff, P2 ;  /* 0xffffffffff067807 */ /* 0x000fe20001000000 */
[----:B------:R-:W-:Y:S01]  /*71b0*/  IMAD.U32 R5, RZ, RZ, UR52 ;  /* 0x00000034ff057e24 */ /* 0x000fe2000f8e00ff */
[----:B------:R-:W-:Y:S01]  /*71c0*/  @P4 LOP3.LUT P2, RZ, R91, 0xff, RZ, 0xc0, !PT ;  /* 0x000000ff5bff4812 */ /* 0x000fe2000784c0ff */
[----:B------:R-:W-:Y:S01]  /*71d0*/  IMAD.U32 R112, RZ, RZ, UR52 ;  /* 0x00000034ff707e24 */ /* 0x000fe2000f8e00ff */
[----:B------:R-:W-:Y:S01]  /*71e0*/  @P4 SEL R109, RZ, 0xffffffff, P1 ;  /* 0xffffffffff6d4807 */ /* 0x000fe20000800000 */
[----:B------:R-:W-:Y:S01]  /*71f0*/  IMAD.U32 R46, RZ, RZ, UR4 ;  /* 0x00000004ff2e7e24 */ /* 0x000fe2000f8e00ff */
[----:B------:R-:W-:Y:S01]  /*7200*/  LEA R0, R5, UR51, 0x3 ;  /* 0x0000003305007c11 */ /* 0x000fe2000f8e18ff */
[----:B------:R-:W-:Y:S01]  /*7210*/  IMAD.SHL.U32 R112, R112, 0x2000, RZ ;  /* 0x0000200070707824 */ /* 0x000fe200078e00ff */
[----:B------:R-:W-:Y:S01]  /*7220*/  @P0 SEL R109, R6, R109, !P2 ;  /* 0x0000006d066d0207 */ /* 0x000fe20005000000 */
[----:B------:R-:W-:Y:S01]  /*7230*/  IMAD.SHL.U32 R85, R99, 0x10, RZ ;  /* 0x0000001063557824 */ /* 0x000fe200078e00ff */
[----:B------:R-:W-:Y:S01]  /*7240*/  LEA R107, R36, UR51, 0x3 ;  /* 0x00000033246b7c11 */ /* 0x000fe2000f8e18ff */
[----:B------:R-:W-:Y:S01]  /*7250*/  IMAD.IADD R111, R105, 0x1, R112 ;  /* 0x00000001696f7824 */ /* 0x000fe200078e0270 */
[----:B------:R-:W-:Y:S01]  /*7260*/  @P4 LOP3.LUT R109, R109, 0x1, RZ, 0xc0, !PT ;  /* 0x000000016d6d4812 */ /* 0x000fe200078ec0ff */
[----:B------:R-:W-:Y:S01]  /*7270*/  IMAD.SHL.U32 R84, R98, 0x10, RZ ;  /* 0x0000001062547824 */ /* 0x000fe200078e00ff */
[----:B------:R-:W-:Y:S01]  /*7280*/  SHF.L.U32 R4, R89, 0x1f, RZ ;  /* 0x0000001f59047819 */ /* 0x000fe200000006ff */
[----:B------:R-:W-:Y:S01]  /*7290*/  IMAD.IADD R87, R111, 0x1, R85 ;  /* 0x000000016f577824 */ /* 0x000fe200078e0255 */
[----:B------:R-:W-:Y:S01]  /*72a0*/  ISETP.NE.U32.OR P5, PT, R109, 0x1, !P4 ;  /* 0x000000016d00780c */ /* 0x000fe200067a5470 */
[----:B------:R-:W-:Y:S01]  /*72b0*/  BSSY B1, `(.L_x_104) ;  /* 0x0000032000017945 */ /* 0x000fe20003800000 */
[----:B------:R-:W-:Y:S01]  /*72c0*/  PLOP3.LUT P0, PT, PT, PT, UP1, 0x80, 0x8 ;  /* 0x000000000008781c */ /* 0x000fe20003f0f018 */
[----:B------:R-:W-:Y:S01]  /*72d0*/  IMAD.MOV.U32 R113, RZ, RZ, 0x1 ;  /* 0x00000001ff717424 */ /* 0x000fe200078e00ff */
[----:B------:R-:W-:Y:S01]  /*72e0*/  LOP3.LUT P2, R108, R91, 0xff, RZ, 0xc0, !PT ;  /* 0x000000ff5b6c7812 */ /* 0x000fe2000784c0ff */
[----:B------:R-:W-:Y:S01]  /*72f0*/  IMAD.IADD R39, R37, 0x1, R2 ;  /* 0x0000000125277824 */ /* 0x000fe200078e0202 */
[----:B------:R-:W-:Y:S01]  /*7300*/  SEL R115, RZ, 0xffffffff, P1 ;  /* 0xffffffffff737807 */ /* 0x000fe20000800000 */
[----:B------:R-:W-:Y:S01]  /*7310*/  IMAD.U32 R114, RZ, RZ, UR52 ;  /* 0x00000034ff727e24 */ /* 0x000fe2000f8e00ff */
[----:B------:R-:W-:Y:S02]  /*7320*/  CS2R R74, SRZ ;  /* 0x00000000004a7805 */ /* 0x000fe4000001ff00 */
[----:B------:R-:W-:Y:S02]  /*7330*/  CS2R R72, SRZ ;  /* 0x0000000000487805 */ /* 0x000fe4000001ff00 */
[----:B------:R-:W-:Y:S02]  /*7340*/  CS2R R66, SRZ ;  /* 0x0000000000427805 */ /* 0x000fe4000001ff00 */
[----:B------:R-:W-:Y:S02]  /*7350*/  CS2R R64, SRZ ;  /* 0x0000000000407805 */ /* 0x000fe4000001ff00 */
[----:B------:R-:W-:Y:S02]  /*7360*/  CS2R R58, SRZ ;  /* 0x00000000003a7805 */ /* 0x000fe4000001ff00 */
[----:B------:R-:W-:Y:S02]  /*7370*/  @P5 SHF.L.U32 R3, R46, 0x1f, RZ ;  /* 0x0000001f2e035819 */ /* 0x000fe400000006ff */
[----:B------:R-:W-:Y:S02]  /*7380*/  CS2R R56, SRZ ;  /* 0x0000000000387805 */ /* 0x000fe4000001ff00 */
[----:B------:R-:W-:Y:S02]  /*7390*/  @P0 SEL R115, R6, R115, !P2 ;  /* 0x0000007306730207 */ /* 0x000fe40005000000 */
[----:B------:R-:W-:Y:S01]  /*73a0*/  CS2R R50, SRZ ;  /* 0x0000000000327805 */ /* 0x000fe2000001ff00 */
[----:B------:R-:W1:Y:S01]  /*73b0*/  @P5 SYNCS.PHASECHK.TRANS64.TRYWAIT P4, [R0+URZ+0xa0], R3 ;  /* 0x0000a003000055a7 */ /* 0x000e6200080811ff */
[----:B------:R-:W-:Y:S01]  /*73c0*/  CS2R R48, SRZ ;  /* 0x0000000000307805 */ /* 0x000fe2000001ff00 */
[----:B------:R-:W-:Y:S01]  /*73d0*/  IMAD.IADD R86, R111, 0x1, R84 ;  /* 0x000000016f567824 */ /* 0x000fe200078e0254 */
[----:B------:R-:W-:Y:S01]  /*73e0*/  LOP3.LUT R115, R115, 0x1, RZ, 0xc0, !PT ;  /* 0x0000000173737812 */ /* 0x000fe200078ec0ff */
[----:B------:R-:W-:Y:S01]  /*73f0*/  IMAD.IADD R47, R104, 0x1, R87 ;  /* 0x00000001682f7824 */ /* 0x000fe200078e0257 */
[----:B------:R3:W4:Y:S01]  /*7400*/  SYNCS.PHASECHK.TRANS64.TRYWAIT P3, [R107+URZ+0xf0], R4 ;  /* 0x0000f0046b0075a7 */ /* 0x00072200080611ff */
[----:B-1----:R-:W-:Y:S01]  /*7410*/  @P5 SEL R113, RZ, 0x1, !P4 ;  /* 0x00000001ff715807 */ /* 0x002fe20006000000 */
[----:B---3--:R-:W-:Y:S06]  /*7420*/  @!P5 BRA `(.L_x_105) ;  /* 0x000000000068d947 */ /* 0x008fec0003800000 */
[----:B------:R-:W-:Y:S01]  /*7430*/  ISETP.NE.AND P1, PT, R113, RZ, PT ;  /* 0x000000ff7100720c */ /* 0x000fe20003f25270 */
[----:B------:R-:W-:Y:S01]  /*7440*/  BSSY B0, `(.L_x_106) ;  /* 0x000000e000007945 */ /* 0x000fe20003800000 */
[----:B------:R-:W-:Y:S02]  /*7450*/  ISETP.NE.U32.AND P0, PT, R115, 0x1, PT ;  /* 0x000000017300780c */ /* 0x000fe40003f05070 */
[----:B------:R-:W-:Y:S02]  /*7460*/  CS2R R50, SRZ ;  /* 0x0000000000327805 */ /* 0x000fe4000001ff00 */
[----:B------:R-:W-:Y:S02]  /*7470*/  CS2R R48, SRZ ;  /* 0x0000000000307805 */ /* 0x000fe4000001ff00 */
[----:B------:R-:W-:Y:S02]  /*7480*/  CS2R R58, SRZ ;  /* 0x00000000003a7805 */ /* 0x000fe4000001ff00 */
[----:B------:R-:W-:Y:S02]  /*7490*/  CS2R R56, SRZ ;  /* 0x0000000000387805 */ /* 0x000fe4000001ff00 */
[----:B------:R-:W-:Y:S02]  /*74a0*/  CS2R R66, SRZ ;  /* 0x0000000000427805 */ /* 0x000fe4000001ff00 */
[----:B------:R-:W-:Y:S02]  /*74b0*/  CS2R R64, SRZ ;  /* 0x0000000000407805 */ /* 0x000fe4000001ff00 */
[----:B------:R-:W-:Y:S02]  /*74c0*/  CS2R R74, SRZ ;  /* 0x00000000004a7805 */ /* 0x000fe4000001ff00 */
[----:B------:R-:W-:Y:S01]  /*74d0*/  CS2R R72, SRZ ;  /* 0x0000000000487805 */ /* 0x000fe2000001ff00 */
[----:B------:R-:W-:Y:S06]  /*74e0*/  @P1 BRA `(.L_x_107) ;  /* 0x00000000000c1947 */ /* 0x000fec0003800000 */
[----:B------:R-:W-:Y:S04]  /*74f0*/  SHF.L.U32 R3, R46, 0x1f, RZ ;  /* 0x0000001f2e037819 */ /* 0x000fe800000006ff */
[----:B------:R-:W1:Y:S02]  /*7500*/  SYNCS.PHASECHK.TRANS64.TRYWAIT P1, [R0+URZ+0xa0], R3 ;  /* 0x0000a003000075a7 */ /* 0x000e6400080211ff */
[----:B-1----:R-:W-:Y:S05]  /*7510*/  @!P1 BRA `(.L_x_108) ;  /* 0x0000002400d09947 */ /* 0x002fea0003800000 */
.L_x_107:
[----:B------:R-:W-:Y:S05]  /*7520*/  BSYNC B0 ;  /* 0x0000000000007941 */ /* 0x000fea0003800000 */
.L_x_106:
[----:B------:R3:W1:Y:S01]  /*7530*/  @P0 LDS.128 R48, [R111] ;  /* 0x000000006f300984 */ /* 0x0006620000000c00 */
[----:B------:R-:W-:Y:S03]  /*7540*/  UIADD3 UR4, UPT, UPT, UR52, 0x1, URZ ;  /* 0x0000000134047890 */ /* 0x000fe6000fffe0ff */
[----:B------:R3:W1:Y:S01]  /*7550*/  @P0 LDS.128 R56, [R87+0x10] ;  /* 0x0000100057380984 */ /* 0x0006620000000c00 */
[----:B------:R-:W-:Y:S03]  /*7560*/  UISETP.NE.AND UP0, UPT, UR4, 0x3, UPT ;  /* 0x000000030400788c */ /* 0x000fe6000bf05270 */
[----:B------:R3:W1:Y:S01]  /*7570*/  @P0 LDS.128 R64, [R86+0x20] ;  /* 0x0000200056400984 */ /* 0x0006620000000c00 */
[----:B------:R-:W-:Y:S02]  /*7580*/  USEL UR5, URZ, 0x1, UP0 ;  /* 0x00000001ff057887 */ /* 0x000fe40008000000 */
[----:B------:R-:W-:Y:S01]  /*7590*/  USEL UR4, UR4, URZ, UP0 ;  /* 0x000000ff04047287 */ /* 0x000fe20008000000 */
[----:B------:R3:W1:Y:S03]  /*75a0*/  @P0 LDS.128 R72, [R47+0x10] ;  /* 0x000010002f480984 */ /* 0x0006660000000c00 */
[----:B------:R-:W-:Y:S02]  /*75b0*/  LOP3.LUT R46, R46, UR5, RZ, 0x3c, !PT ;  /* 0x000000052e2e7c12 */ /* 0x000fe4000f8e3cff */
[----:B------:R-:W-:Y:S02]  /*75c0*/  MOV R114, UR4 ;  /* 0x0000000400727c02 */ /* 0x000fe40008000f00 */
.L_x_105:
[----:B------:R-:W-:Y:S05]  /*75d0*/  BSYNC B1 ;  /* 0x0000000000017941 */ /* 0x000fea0003800000 */
.L_x_104:
[----:B-1----:R-:W-:Y:S04]  /*75e0*/  SHF.R.U32.HI R3, RZ, 0x15, R39 ;  /* 0x00000015ff037819 */ /* 0x002fe80000011627 */
[----:B------:R-:W-:Y:S01]  /*75f0*/  LOP3.LUT P0, RZ, R3, 0x3, R92, 0x48, !PT ;  /* 0x0000000303ff7812 */ /* 0x000fe2000780485c */
[----:B------:R-:W-:Y:S01]  /*7600*/  @!UPT UIADD3 URZ, UPT, UPT, URZ, URZ, URZ ;  /* 0x000000fffffff290 */ /* 0x000fe2000fffe0ff */
[----:B----4-:R-:W-:Y:S11]  /*7610*/  @P3 BRA `(.L_x_109) ;  /* 0x0000000000083947 */ /* 0x010ff60003800000 */
[----:B------:R-:W1:Y:S02]  /*7620*/  SYNCS.PHASECHK.TRANS64.TRYWAIT P1, [R107+URZ+0xf0], R4 ;  /* 0x0000f0046b0075a7 */ /* 0x000e6400080211ff */
[----:B-1----:R-:W-:Y:S05]  /*7630*/  @!P1 BRA `(.L_x_110) ;  /* 0x00000024009c9947 */ /* 0x002fea0003800000 */
.L_x_109:
[----:B------:R-:W-:Y:S05]  /*7640*/  @!P0 BRA `(.L_x_111) ;  /* 0x0000000000408947 */ /* 0x000fea0003800000 */
[----:B------:R-:W4:Y:S01]  /*7650*/  LDCU.64 UR8, c[0x4][0x70] ;  /* 0x01000e00ff0877ac */ /* 0x000f220008000a00 */
[----:B------:R-:W-:Y:S01]  /*7660*/  MOV R3, 0x0 ;  /* 0x0000000000037802 */ /* 0x000fe20000000f00 */
[----:B------:R-:W-:Y:S02]  /*7670*/  HFMA2 R12, -RZ, RZ, 0, 5.9604644775390625e-08 ;  /* 0x00000001ff0c7431 */ /* 0x000fe400000001ff */
[----:B------:R-:W-:Y:S02]  /*7680*/  IMAD.MOV.U32 R8, RZ, RZ, 0x192 ;  /* 0x00000192ff087424 */ /* 0x000fe400078e00ff */
[----:B------:R-:W-:Y:S01]  /*7690*/  IMAD.MOV.U32 R13, RZ, RZ, RZ ;  /* 0x000000ffff0d7224 */ /* 0x000fe200078e00ff */
[----:B------:R-:W5:Y:S01]  /*76a0*/  LDCU.64 UR6, c[0x4][0x78] ;  /* 0x01000f00ff0677ac */ /* 0x000f620008000a00 */
[----:B------:R-:W2:Y:S01]  /*76b0*/  LDC.64 R2, c[0x4][R3] ;  /* 0x0100000003027b82 */ /* 0x000ea20000000a00 */
[----:B------:R-:W3:Y:S01]  /*76c0*/  LDCU.64 UR4, c[0x4][0x10] ;  /* 0x01000200ff0477ac */ /* 0x000ee20008000a00 */
[----:B----4-:R-:W-:Y:S01]  /*76d0*/  MOV R5, UR9 ;  /* 0x0000000900057c02 */ /* 0x010fe20008000f00 */
[----:B-1----:R-:W-:Y:S01]  /*76e0*/  IMAD.U32 R4, RZ, RZ, UR8 ;  /* 0x00000008ff047e24 */ /* 0x002fe2000f8e00ff */
[----:B-----5:R-:W-:Y:S01]  /*76f0*/  MOV R7, UR7 ;  /* 0x0000000700077c02 */ /* 0x020fe20008000f00 */
[----:B------:R-:W-:Y:S01]  /*7700*/  IMAD.U32 R6, RZ, RZ, UR6 ;  /* 0x00000006ff067e24 */ /* 0x000fe2000f8e00ff */
[----:B---3--:R-:W-:Y:S01]  /*7710*/  MOV R11, UR5 ;  /* 0x00000005000b7c02 */ /* 0x008fe20008000f00 */
[----:B------:R-:W-:Y:S02]  /*7720*/  IMAD.U32 R10, RZ, RZ, UR4 ;  /* 0x00000004ff0a7e24 */ /* 0x000fe4000f8e00ff */
[----:B------:R-:W-:Y:S07]  /*7730*/  LEPC R20, `(.L_x_111) ;  /* 0x000000001014794e */ /* 0x000fee0000000000 */
[----:B--2---:R-:W-:Y:S05]  /*7740*/  CALL.ABS.NOINC R2 ;  /* 0x0000000002007343 */ /* 0x004fea0003c00000 */
.L_x_111:
[----:B------:R-:W-:Y:S05]  /*7750*/  WARPSYNC.ALL ;  /* 0x0000000000007948 */ /* 0x000fea0003800000 */
[----:B------:R-:W-:Y:S01]  /*7760*/  R2UR UR4, R39 ;  /* 0x00000000270472ca */ /* 0x000fe200000e0000 */
[--C-:B------:R-:W-:Y:S01]  /*7770*/  HADD2.F32 R40, -RZ, R48.reuse.H0_H0 ;  /* 0x20000030ff287230 */ /* 0x100fe20000004100 */
[----:B------:R-:W-:Y:S01]  /*7780*/  ISETP.NE.AND P1, PT, R90, RZ, PT ;  /* 0x000000ff5a00720c */ /* 0x000fe20003f25270 */
[----:B------:R-:W-:Y:S01]  /*7790*/  HADD2.F32 R43, -RZ, R48.H1_H1 ;  /* 0x30000030ff2b7230 */ /* 0x000fe20000004100 */
[----:B------:R-:W-:Y:S01]  /*77a0*/  BSSY.RECONVERGENT B0, `(.L_x_112) ;  /* 0x0000085000007945 */ /* 0x000fe20003800200 */
[----:B------:R-:W-:Y:S02]  /*77b0*/  HADD2.F32 R42, -RZ, R49.H1_H1 ;  /* 0x30000031ff2a7230 */ /* 0x000fe40000004100 */
[----:B------:R-:W-:Y:S02]  /*77c0*/  HADD2.F32 R45, -RZ, R51.H0_H0 ;  /* 0x20000033ff2d7230 */ /* 0x000fe40000004100 */
[----:B------:R-:W-:Y:S04]  /*77d0*/  HADD2.F32 R44, -RZ, R75.H1_H1 ;  /* 0x3000004bff2c7230 */ /* 0x000fe80000004100 */
[----:B-1----:R-:W2:Y:S02]  /*77e0*/  LDTM.x32 R4, tmem[UR4] ;  /* 0x00000004000479ee */ /* 0x002ea400082c0000 */
[C---:B--2---:R-:W-:Y:S01]  /*77f0*/  FMUL R0, R38.reuse, R4 ;  /* 0x0000000426007220 */ /* 0x044fe20000400000 */
[C---:B------:R-:W-:Y:S01]  /*7800*/  FMUL R2, R38.reuse, R5 ;  /* 0x0000000526027220 */ /* 0x040fe20000400000 */
[C---:B------:R-:W-:Y:S01]  /*7810*/  FMUL R3, R38.reuse, R6 ;  /* 0x0000000626037220 */ /* 0x040fe20000400000 */
[C---:B------:R-:W-:Y:S01]  /*7820*/  FMUL R7, R38.reuse, R7 ;  /* 0x0000000726077220 */ /* 0x040fe20000400000 */
[C---:B------:R-:W-:Y:S01]  /*7830*/  FFMA R0, R41.reuse, R40, R0 ;  /* 0x0000002829007223 */ /* 0x040fe20000000000 */
[----:B------:R-:W-:Y:S02]  /*7840*/  HADD2.F32 R40, -RZ, R49.H0_H0 ;  /* 0x20000031ff287230 */ /* 0x000fe40000004100 */
[C---:B------:R-:W-:Y:S01]  /*7850*/  FFMA R2, R41.reuse, R43, R2 ;  /* 0x0000002b29027223 */ /* 0x040fe20000000002 */
[--C-:B------:R-:W-:Y:S02]  /*7860*/  HADD2.F32 R43, -RZ, R50.reuse.H0_H0 ;  /* 0x20000032ff2b7230 */ /* 0x100fe40000004100 */
[C---:B------:R-:W-:Y:S01]  /*7870*/  FMUL R4, R38.reuse, R8 ;  /* 0x0000000826047220 */ /* 0x040fe20000400000 */
[----:B------:R-:W-:Y:S01]  /*7880*/  FMUL R5, R38, R9 ;  /* 0x0000000926057220 */ /* 0x000fe20000400000 */
[C---:B------:R-:W-:Y:S01]  /*7890*/  FFMA R3, R41.reuse, R40, R3 ;  /* 0x0000002829037223 */ /* 0x040fe20000000003 */
[----:B------:R-:W-:Y:S01]  /*78a0*/  HADD2.F32 R40, -RZ, R50.H1_H1 ;  /* 0x30000032ff287230 */ /* 0x000fe20000004100 */
[----:B------:R-:W-:Y:S01]  /*78b0*/  F2FP.F16.F32.PACK_AB R52, R2, R0 ;  /* 0x000000000234723e */ /* 0x000fe200000000ff */
[C---:B------:R-:W-:Y:S01]  /*78c0*/  FFMA R7, R41.reuse, R42, R7 ;  /* 0x0000002a29077223 */ /* 0x040fe20000000007 */
[C---:B------:R-:W-:Y:S01]  /*78d0*/  FFMA R4, R41.reuse, R43, R4 ;  /* 0x0000002b29047223 */ /* 0x040fe20000000004 */
[C---:B------:R-:W-:Y:S01]  /*78e0*/  FMUL R6, R38.reuse, R10 ;  /* 0x0000000a26067220 */ /* 0x040fe20000400000 */
[----:B------:R-:W-:Y:S02]  /*78f0*/  HADD2.F32 R42, -RZ, R51.H1_H1 ;  /* 0x30000033ff2a7230 */ /* 0x000fe40000004100 */
[----:B------:R-:W-:Y:S01]  /*7900*/  FFMA R5, R41, R40, R5 ;  /* 0x0000002829057223 */ /* 0x000fe20000000005 */
[----:B------:R-:W-:Y:S01]  /*7910*/  F2FP.F16.F32.PACK_AB R53, R7, R3 ;  /* 0x000000030735723e */ /* 0x000fe200000000ff */
[----:B------:R-:W-:Y:S01]  /*7920*/  FFMA R6, R41, R45, R6 ;  /* 0x0000002d29067223 */ /* 0x000fe20000000006 */
[C---:B------:R-:W-:Y:S01]  /*7930*/  FMUL R11, R38.reuse, R11 ;  /* 0x0000000b260b7220 */ /* 0x040fe20000400000 */
[--C-:B------:R-:W-:Y:S01]  /*7940*/  HADD2.F32 R40, -RZ, R56.reuse.H0_H0 ;  /* 0x20000038ff287230 */ /* 0x100fe20000004100 */
[----:B------:R-:W-:Y:S01]  /*7950*/  F2FP.F16.F32.PACK_AB R54, R5, R4 ;  /* 0x000000040536723e */ /* 0x000fe200000000ff */
[C---:B------:R-:W-:Y:S01]  /*7960*/  FMUL R8, R38.reuse, R12 ;  /* 0x0000000c26087220 */ /* 0x040fe20000400000 */
[C---:B------:R-:W-:Y:S01]  /*7970*/  FFMA R11, R41.reuse, R42, R11 ;  /* 0x0000002a290b7223 */ /* 0x040fe2000000000b */
[----:B------:R-:W-:Y:S02]  /*7980*/  HADD2.F32 R42, -RZ, R56.H1_H1 ;  /* 0x30000038ff2a7230 */ /* 0x000fe40000004100 */
[C---:B------:R-:W-:Y:S01]  /*7990*/  FMUL R9, R38.reuse, R13 ;  /* 0x0000000d26097220 */ /* 0x040fe20000400000 */
[--C-:B------:R-:W-:Y:S02]  /*79a0*/  HADD2.F32 R43, -RZ, R57.reuse.H0_H0 ;  /* 0x20000039ff2b7230 */ /* 0x100fe40000004100 */
[----:B------:R-:W-:Y:S01]  /*79b0*/  FFMA R8, R41, R40, R8 ;  /* 0x0000002829087223 */ /* 0x000fe20000000008 */
[----:B------:R-:W-:Y:S01]  /*79c0*/  F2FP.F16.F32.PACK_AB R55, R11, R6 ;  /* 0x000000060b37723e */ /* 0x000fe200000000ff */
[----:B------:R-:W-:Y:S01]  /*79d0*/  FFMA R9, R41, R42, R9 ;  /* 0x0000002a29097223 */ /* 0x000fe20000000009 */
[C---:B------:R-:W-:Y:S01]  /*79e0*/  FMUL R10, R38.reuse, R14 ;  /* 0x0000000e260a7220 */ /* 0x040fe20000400000 */
[----:B------:R-:W-:Y:S02]  /*79f0*/  HADD2.F32 R40, -RZ, R57.H1_H1 ;  /* 0x30000039ff287230 */ /* 0x000fe40000004100 */
[C---:B------:R-:W-:Y:S01]  /*7a00*/  FMUL R15, R38.reuse, R15 ;  /* 0x0000000f260f7220 */ /* 0x040fe20000400000 */
[----:B------:R1:W-:Y:S01]  /*7a10*/  STS.128 [R111], R52 ;  /* 0x000000346f007388 */ /* 0x0003e20000000c00 */
[----:B------:R-:W-:Y:S01]  /*7a20*/  F2FP.F16.F32.PACK_AB R60, R9, R8 ;  /* 0x00000008093c723e */ /* 0x000fe200000000ff */
[C---:B------:R-:W-:Y:S01]  /*7a30*/  FFMA R10, R41.reuse, R43, R10 ;  /* 0x0000002b290a7223 */ /* 0x040fe2000000000a */
[--C-:B------:R-:W-:Y:S02]  /*7a40*/  HADD2.F32 R43, -RZ, R58.reuse.H0_H0 ;  /* 0x2000003aff2b7230 */ /* 0x100fe40000004100 */
[----:B------:R-:W-:Y:S01]  /*7a50*/  FFMA R15, R41, R40, R15 ;  /* 0x00000028290f7223 */ /* 0x000fe2000000000f */
[C---:B------:R-:W-:Y:S01]  /*7a60*/  FMUL R12, R38.reuse, R16 ;  /* 0x00000010260c7220 */ /* 0x040fe20000400000 */
[----:B------:R-:W-:Y:S02]  /*7a70*/  HADD2.F32 R42, -RZ, R58.H1_H1 ;  /* 0x3000003aff2a7230 */ /* 0x000fe40000004100 */
[C---:B------:R-:W-:Y:S01]  /*7a80*/  FMUL R13, R38.reuse, R17 ;  /* 0x00000011260d7220 */ /* 0x040fe20000400000 */
[--C-:B------:R-:W-:Y:S01]  /*7a90*/  HADD2.F32 R45, -RZ, R59.reuse.H0_H0 ;  /* 0x2000003bff2d7230 */ /* 0x100fe20000004100 */
[----:B------:R-:W-:Y:S01]  /*7aa0*/  F2FP.F16.F32.PACK_AB R61, R15, R10 ;  /* 0x0000000a0f3d723e */ /* 0x000fe200000000ff */
[C---:B------:R-:W-:Y:S01]  /*7ab0*/  FFMA R12, R41.reuse, R43, R12 ;  /* 0x0000002b290c7223 */ /* 0x040fe2000000000c */
[C---:B------:R-:W-:Y:S01]  /*7ac0*/  FFMA R13, R41.reuse, R42, R13 ;  /* 0x0000002a290d7223 */ /* 0x040fe2000000000d */
[C---:B------:R-:W-:Y:S01]  /*7ad0*/  FMUL R14, R38.reuse, R18 ;  /* 0x00000012260e7220 */ /* 0x040fe20000400000 */
[----:B------:R-:W-:Y:S02]  /*7ae0*/  HADD2.F32 R40, -RZ, R59.H1_H1 ;  /* 0x3000003bff287230 */ /* 0x000fe40000004100 */
[C---:B------:R-:W-:Y:S01]  /*7af0*/  FMUL R19, R38.reuse, R19 ;  /* 0x0000001326137220 */ /* 0x040fe20000400000 */
[--C-:B------:R-:W-:Y:S02]  /*7b00*/  HADD2.F32 R43, -RZ, R64.reuse.H0_H0 ;  /* 0x20000040ff2b7230 */ /* 0x100fe40000004100 */
[C---:B------:R-:W-:Y:S01]  /*7b10*/  FFMA R14, R41.reuse, R45, R14 ;  /* 0x0000002d290e7223 */ /* 0x040fe2000000000e */
[C---:B------:R-:W-:Y:S01]  /*7b20*/  FMUL R16, R38.reuse, R20 ;  /* 0x0000001426107220 */ /* 0x040fe20000400000 */
[C---:B------:R-:W-:Y:S01]  /*7b30*/  FFMA R19, R41.reuse, R40, R19 ;  /* 0x0000002829137223 */ /* 0x040fe20000000013 */
[----:B------:R-:W-:Y:S02]  /*7b40*/  HADD2.F32 R40, -RZ, R64.H1_H1 ;  /* 0x30000040ff287230 */ /* 0x000fe40000004100 */
[C---:B------:R-:W-:Y:S01]  /*7b50*/  FMUL R17, R38.reuse, R21 ;  /* 0x0000001526117220 */ /* 0x040fe20000400000 */
[--C-:B------:R-:W-:Y:S02]  /*7b60*/  HADD2.F32 R45, -RZ, R65.reuse.H0_H0 ;  /* 0x20000041ff2d7230 */ /* 0x100fe40000004100 */
[C---:B------:R-:W-:Y:S01]  /*7b70*/  FMUL R18, R38.reuse, R22 ;  /* 0x0000001626127220 */ /* 0x040fe20000400000 */
[----:B------:R-:W-:Y:S02]  /*7b80*/  HADD2.F32 R42, -RZ, R65.H1_H1 ;  /* 0x30000041ff2a7230 */ /* 0x000fe40000004100 */
[C---:B------:R-:W-:Y:S01]  /*7b90*/  FMUL R23, R38.reuse, R23 ;  /* 0x0000001726177220 */ /* 0x040fe20000400000 */
[C---:B------:R-:W-:Y:S01]  /*7ba0*/  FFMA R16, R41.reuse, R43, R16 ;  /* 0x0000002b29107223 */ /* 0x040fe20000000010 */
[C---:B------:R-:W-:Y:S01]  /*7bb0*/  FFMA R17, R41.reuse, R40, R17 ;  /* 0x0000002829117223 */ /* 0x040fe20000000011 */
[C---:B------:R-:W-:Y:S01]  /*7bc0*/  FFMA R18, R41.reuse, R45, R18 ;  /* 0x0000002d29127223 */ /* 0x040fe20000000012 */
[C---:B------:R-:W-:Y:S01]  /*7bd0*/  FFMA R23, R41.reuse, R42, R23 ;  /* 0x0000002a29177223 */ /* 0x040fe20000000017 */
[--C-:B------:R-:W-:Y:S02]  /*7be0*/  HADD2.F32 R40, -RZ, R66.reuse.H0_H0 ;  /* 0x20000042ff287230 */ /* 0x100fe40000004100 */
[C---:B------:R-:W-:Y:S01]  /*7bf0*/  FMUL R20, R38.reuse, R24 ;  /* 0x0000001826147220 */ /* 0x040fe20000400000 */
[----:B------:R-:W-:Y:S02]  /*7c00*/  HADD2.F32 R42, -RZ, R66.H1_H1 ;  /* 0x30000042ff2a7230 */ /* 0x000fe40000004100 */
[C---:B------:R-:W-:Y:S01]  /*7c10*/  FMUL R21, R38.reuse, R25 ;  /* 0x0000001926157220 */ /* 0x040fe20000400000 */
[--C-:B------:R-:W-:Y:S02]  /*7c20*/  HADD2.F32 R43, -RZ, R67.reuse.H0_H0 ;  /* 0x20000043ff2b7230 */ /* 0x100fe40000004100 */
[C---:B------:R-:W-:Y:S01]  /*7c30*/  FMUL R22, R38.reuse, R26 ;  /* 0x0000001a26167220 */ /* 0x040fe20000400000 */
[C---:B------:R-:W-:Y:S01]  /*7c40*/  FFMA R20, R41.reuse, R40, R20 ;  /* 0x0000002829147223 */ /* 0x040fe20000000014 */
[C---:B------:R-:W-:Y:S01]  /*7c50*/  FFMA R21, R41.reuse, R42, R21 ;  /* 0x0000002a29157223 */ /* 0x040fe20000000015 */
[----:B------:R-:W-:Y:S02]  /*7c60*/  HADD2.F32 R40, -RZ, R67.H1_H1 ;  /* 0x30000043ff287230 */ /* 0x000fe40000004100 */
[----:B------:R-:W-:Y:S01]  /*7c70*/  FFMA R22, R41, R43, R22 ;  /* 0x0000002b29167223 */ /* 0x000fe20000000016 */
[C---:B------:R-:W-:Y:S01]  /*7c80*/  FMUL R27, R38.reuse, R27 ;  /* 0x0000001b261b7220 */ /* 0x040fe20000400000 */
[--C-:B------:R-:W-:Y:S02]  /*7c90*/  HADD2.F32 R43, -RZ, R72.reuse.H0_H0 ;  /* 0x20000048ff2b7230 */ /* 0x100fe40000004100 */
[C---:B------:R-:W-:Y:S01]  /*7ca0*/  FMUL R24, R38.reuse, R28 ;  /* 0x0000001c26187220 */ /* 0x040fe20000400000 */
[----:B------:R-:W-:Y:S02]  /*7cb0*/  HADD2.F32 R42, -RZ, R72.H1_H1 ;  /* 0x30000048ff2a7230 */ /* 0x000fe40000004100 */
[C---:B------:R-:W-:Y:S01]  /*7cc0*/  FMUL R25, R38.reuse, R29 ;  /* 0x0000001d26197220 */ /* 0x040fe20000400000 */
[--C-:B------:R-:W-:Y:S01]  /*7cd0*/  HADD2.F32 R45, -RZ, R73.reuse.H0_H0 ;  /* 0x20000049ff2d7230 */ /* 0x100fe20000004100 */
[----:B------:R-:W-:Y:S01]  /*7ce0*/  F2FP.F16.F32.PACK_AB R62, R13, R12 ;  /* 0x0000000c0d3e723e */ /* 0x000fe200000000ff */
[C---:B------:R-:W-:Y:S01]  /*7cf0*/  FMUL R26, R38.reuse, R30 ;  /* 0x0000001e261a7220 */ /* 0x040fe20000400000 */
[----:B------:R-:W-:Y:S01]  /*7d00*/  F2FP.F16.F32.PACK_AB R63, R19, R14 ;  /* 0x0000000e133f723e */ /* 0x000fe200000000ff */
[C---:B------:R-:W-:Y:S01]  /*7d10*/  FFMA R27, R41.reuse, R40, R27 ;  /* 0x00000028291b7223 */ /* 0x040fe2000000001b */
[C---:B------:R-:W-:Y:S01]  /*7d20*/  FFMA R24, R41.reuse, R43, R24 ;  /* 0x0000002b29187223 */ /* 0x040fe20000000018 */
[----:B------:R-:W-:Y:S02]  /*7d30*/  HADD2.F32 R40, -RZ, R73.H1_H1 ;  /* 0x30000049ff287230 */ /* 0x000fe40000004100 */
[C---:B------:R-:W-:Y:S01]  /*7d40*/  FFMA R25, R41.reuse, R42, R25 ;  /* 0x0000002a29197223 */ /* 0x040fe20000000019 */
[----:B------:R1:W-:Y:S01]  /*7d50*/  STS.128 [R87+0x10], R60 ;  /* 0x0000103c57007388 */ /* 0x0003e20000000c00 */
[C---:B------:R-:W-:Y:S01]  /*7d60*/  FMUL R31, R38.reuse, R31 ;  /* 0x0000001f261f7220 */ /* 0x040fe20000400000 */
[--C-:B------:R-:W-:Y:S02]  /*7d70*/  HADD2.F32 R43, -RZ, R74.reuse.H0_H0 ;  /* 0x2000004aff2b7230 */ /* 0x100fe40000004100 */
[C---:B------:R-:W-:Y:S01]  /*7d80*/  FFMA R26, R41.reuse, R45, R26 ;  /* 0x0000002d291a7223 */ /* 0x040fe2000000001a */
[C---:B------:R-:W-:Y:S01]  /*7d90*/  FMUL R28, R38.reuse, R32 ;  /* 0x00000020261c7220 */ /* 0x040fe20000400000 */
[----:B------:R-:W-:Y:S02]  /*7da0*/  HADD2.F32 R42, -RZ, R74.H1_H1 ;  /* 0x3000004aff2a7230 */ /* 0x000fe40000004100 */
[C---:B------:R-:W-:Y:S01]  /*7db0*/  FMUL R29, R38.reuse, R33 ;  /* 0x00000021261d7220 */ /* 0x040fe20000400000 */
[----:B------:R-:W-:Y:S02]  /*7dc0*/  HADD2.F32 R45, -RZ, R75.H0_H0 ;  /* 0x2000004bff2d7230 */ /* 0x000fe40000004100 */
[C---:B------:R-:W-:Y:S01]  /*7dd0*/  FMUL R30, R38.reuse, R34 ;  /* 0x00000022261e7220 */ /* 0x040fe20000400000 */
[----:B------:R-:W-:Y:S01]  /*7de0*/  FFMA R31, R41, R40, R31 ;  /* 0x00000028291f7223 */ /* 0x000fe2000000001f */
[----:B------:R-:W-:Y:S01]  /*7df0*/  FMUL R35, R38, R35 ;  /* 0x0000002326237220 */ /* 0x000fe20000400000 */
[----:B------:R-:W-:Y:S01]  /*7e00*/  F2FP.F16.F32.PACK_AB R68, R17, R16 ;  /* 0x000000101144723e */ /* 0x000fe200000000ff */
[----:B------:R-:W-:Y:S01]  /*7e10*/  FFMA R28, R41, R43, R28 ;  /* 0x0000002b291c7223 */ /* 0x000fe2000000001c */
[----:B------:R-:W-:Y:S01]  /*7e20*/  F2FP.F16.F32.PACK_AB R69, R23, R18 ;  /* 0x000000121745723e */ /* 0x000fe200000000ff */
[----:B------:R-:W-:Y:S01]  /*7e30*/  FFMA R29, R41, R42, R29 ;  /* 0x0000002a291d7223 */ /* 0x000fe2000000001d */
[----:B------:R-:W-:Y:S01]  /*7e40*/  F2FP.F16.F32.PACK_AB R70, R21, R20 ;  /* 0x000000141546723e */ /* 0x000fe200000000ff */
[----:B------:R-:W-:Y:S01]  /*7e50*/  FFMA R30, R41, R45, R30 ;  /* 0x0000002d291e7223 */ /* 0x000fe2000000001e */
[----:B------:R-:W-:Y:S01]  /*7e60*/  F2FP.F16.F32.PACK_AB R71, R27, R22 ;  /* 0x000000161b47723e */ /* 0x000fe200000000ff */
[----:B------:R-:W-:Y:S01]  /*7e70*/  FFMA R35, R41, R44, R35 ;  /* 0x0000002c29237223 */ /* 0x000fe20000000023 */
[----:B------:R-:W-:Y:S02]  /*7e80*/  F2FP.F16.F32.PACK_AB R100, R25, R24 ;  /* 0x000000181964723e */ /* 0x000fe400000000ff */
[----:B------:R-:W-:Y:S01]  /*7e90*/  F2FP.F16.F32.PACK_AB R101, R31, R26 ;  /* 0x0000001a1f65723e */ /* 0x000fe200000000ff */
[----:B------:R1:W-:Y:S01]  /*7ea0*/  STS.128 [R86+0x20], R68 ;  /* 0x0000204456007388 */ /* 0x0003e20000000c00 */
[----:B------:R-:W-:Y:S02]  /*7eb0*/  F2FP.F16.F32.PACK_AB R102, R29, R28 ;  /* 0x0000001c1d66723e */ /* 0x000fe400000000ff */
[----:B------:R-:W-:Y:S05]  /*7ec0*/  F2FP.F16.F32.PACK_AB R103, R35, R30 ;  /* 0x0000001e2367723e */ /* 0x000fea00000000ff */
[----:B------:R1:W-:Y:S01]  /*7ed0*/  STS.128 [R47+0x10], R100 ;  /* 0x000010642f007388 */ /* 0x0003e20000000c00 */
[----:B------:R-:W-:Y:S01]  /*7ee0*/  @!PT LDS RZ, [RZ] ;  /* 0x00000000fffff984 */ /* 0x000fe20000000800 */
[----:B------:R-:W-:Y:S01]  /*7ef0*/  @!PT LDS RZ, [RZ] ;  /* 0x00000000fffff984 */ /* 0x000fe20000000800 */
[----:B------:R-:W-:Y:S01]  /*7f00*/  @!PT LDS RZ, [RZ] ;  /* 0x00000000fffff984 */ /* 0x000fe20000000800 */
[----:B------:R-:W-:Y:S01]  /*7f10*/  @!PT LDS RZ, [RZ] ;  /* 0x00000000fffff984 */ /* 0x000fe20000000800 */
[----:B------:R2:W-:Y:S07]  /*7f20*/  MEMBAR.ALL.CTA ;  /* 0x0000000000007992 */ /* 0x0005ee0000008000 */
[----:B--2---:R-:W2:Y:S02]  /*7f30*/  FENCE.VIEW.ASYNC.S ;  /* 0x00000000000073c6 */ /* 0x004ea40000000000 */
[----:B--2---:R-:W-:Y:S06]  /*7f40*/  BAR.SYNC.DEFER_BLOCKING 0x1, 0x80 ;  /* 0x0042000000007b1d */ /* 0x004fec0000010000 */
[----:B------:R-:W-:Y:S05]  /*7f50*/  @P1 BRA `(.L_x_113) ;  /* 0x0000000000241947 */ /* 0x000fea0003800000 */
[----:B------:R-:W2:Y:S01]  /*7f60*/  LDCU.64 UR6, c[0x0][0x348] ;  /* 0x00006900ff0677ac */ /* 0x000ea20008000a00 */
[----:B------:R-:W-:Y:S01]  /*7f70*/  R2UR UR5, R112 ;  /* 0x00000000700572ca */ /* 0x000fe200000e0000 */
[----:B------:R-:W-:Y:S11]  /*7f80*/  UMOV UR41, UR53 ;  /* 0x0000003500297c82 */ /* 0x000ff60008000000 */
[----:B------:R-:W-:Y:S01]  /*7f90*/  @!UPT UIADD3 URZ, UPT, UPT, URZ, URZ, URZ ;  /* 0x000000fffffff290 */ /* 0x000fe2000fffe0ff */
[----:B------:R-:W-:Y:S02]  /*7fa0*/  UIADD3 UR40, UPT, UPT, UR51, 0x200, UR5 ;  /* 0x0000020033287890 */ /* 0x000fe4000fffe005 */
[----:B--2---:R-:W-:Y:S04]  /*7fb0*/  UIADD3 UR4, UP0, UPT, UR6, 0x680, URZ ;  /* 0x0000068006047890 */ /* 0x004fe8000ff1e0ff */
[----:B------:R-:W-:Y:S09]  /*7fc0*/  UIADD3.X UR5, UPT, UPT, URZ, UR7, URZ, UP0, !UPT ;  /* 0x00000007ff057290 */ /* 0x000ff200087fe4ff */
[----:B------:R2:W-:Y:S02]  /*7fd0*/  UTMASTG.4D [UR40], [UR4] ;  /* 0x00000028040073b5 */ /* 0x0005e40008018000 */
[----:B--2---:R0:W-:Y:S02]  /*7fe0*/  UTMACMDFLUSH ;  /* 0x00000000000079b7 */ /* 0x0041e40000000000 */
.L_x_113:
[----:B------:R-:W-:Y:S05]  /*7ff0*/  BSYNC.RECONVERGENT B0 ;  /* 0x0000000000007941 */ /* 0x000fea0003800200 */
.L_x_112:
[----:B------:R-:W-:Y:S01]  /*8000*/  UIADD3 UR49, UPT, UPT, UR52, 0x1, URZ ;  /* 0x0000000134317890 */ /* 0x000fe2000fffe0ff */
[----:B------:R-:W-:Y:S01]  /*8010*/  ISETP.NE.AND P2, PT, R110, RZ, PT ;  /* 0x000000ff6e00720c */ /* 0x000fe20003f45270 */
[----:B------:R-:W-:Y:S02]  /*8020*/  BSSY.RECONVERGENT B0, `(.L_x_114) ;  /* 0x0000006000007945 */ /* 0x000fe40003800200 */
[----:B------:R-:W-:Y:S01]  /*8030*/  UISETP.NE.AND UP0, UPT, UR49, 0x3, UPT ;  /* 0x000000033100788c */ /* 0x000fe2000bf05270 */
[----:B------:R-:W-:Y:S03]  /*8040*/  ISETP.NE.U32.OR P0, PT, R109, 0x1, !P2 ;  /* 0x000000016d00780c */ /* 0x000fe60005705470 */
[----:B------:R-:W-:Y:S01]  /*8050*/  USEL UR50, UR49, URZ, UP0 ;  /* 0x000000ff31327287 */ /* 0x000fe20008000000 */
[----:B------:R-:W-:Y:S11]  /*8060*/  @P1 BRA `(.L_x_115) ;  /* 0x0000000000041947 */ /* 0x000ff60003800000 */
[----:B------:R-:W-:Y:S04]  /*8070*/  DEPBAR.LE SB0, 0x1 ;  /* 0x000080400000791a */ /* 0x000fe80000000000 */
.L_x_115:
[----:B------:R-:W-:Y:S05]  /*8080*/  BSYNC.RECONVERGENT B0 ;  /* 0x0000000000007941 */ /* 0x000fea0003800200 */
.L_x_114:
[----:B------:R-:W-:Y:S01]  /*8090*/  BAR.SYNC.DEFER_BLOCKING 0x1, 0x80 ;  /* 0x0042000000007b1d */ /* 0x000fe20000010000 */
[----:B------:R-:W-:Y:S01]  /*80a0*/  LEA R3, R114, UR51, 0x3 ;  /* 0x0000003372037c11 */ /* 0x000fe2000f8e18ff */
[----:B------:R-:W-:Y:S01]  /*80b0*/  UISETP.NE.AND UP0, UPT, UR56, URZ, UPT ;  /* 0x000000ff3800728c */ /* 0x000fe2000bf05270 */
[----:B------:R-:W-:Y:S08]  /*80c0*/  @P0 SHF.L.U32 R4, R46, 0x1f, RZ ;  /* 0x0000001f2e040819 */ /* 0x000ff000000006ff */
[----:B------:R-:W-:Y:S05]  /*80d0*/  BRA.U !UP0, `(.L_x_116) ;  /* 0x0000000108287547 */ /* 0x000fea000b800000 */
[----:B------:R-:W2:Y:S01]  /*80e0*/  S2R R0, SR_CgaCtaId ;  /* 0x0000000000007919 */ /* 0x000ea20000008800 */
[----:B------:R-:W-:Y:S01]  /*80f0*/  ISETP.NE.U32.OR P1, PT, R109, 0x1, !P2 ;  /* 0x000000016d00780c */ /* 0x000fe20005725470 */
[----:B------:R-:W-:Y:S01]  /*8100*/  IMAD.U32 R2, RZ, RZ, UR54 ;  /* 0x00000036ff027e24 */ /* 0x000fe2000f8e00ff */
[----:B------:R-:W-:Y:S04]  /*8110*/  UIADD3 UR4, UPT, UPT, UR54, 0x1, URZ ;  /* 0x0000000136047890 */ /* 0x000fe8000fffe0ff */
[----:B------:R-:W-:Y:S04]  /*8120*/  UISETP.NE.AND UP0, UPT, UR4, 0x3, UPT ;  /* 0x000000030400788c */ /* 0x000fe8000bf05270 */
[----:B------:R-:W-:Y:S03]  /*8130*/  USEL UR54, UR4, URZ, UP0 ;  /* 0x000000ff04367287 */ /* 0x000fe60008000000 */
[----:B------:R-:W-:Y:S05]  /*8140*/  @P1 LEA R2, R2, UR51, 0x3 ;  /* 0x0000003302021c11 */ /* 0x000fea000f8e18ff */
[----:B------:R-:W-:Y:S05]  /*8150*/  @P1 VIADD R5, R2, 0xb8 ;  /* 0x000000b802051836 */ /* 0x000fea0000000000 */
[----:B--2---:R-:W-:Y:S04]  /*8160*/  @P1 PRMT R0, R0, 0x654, R5 ;  /* 0x0000065400001816 */ /* 0x004fe80000000005 */
[----:B------:R2:W-:Y:S03]  /*8170*/  @P1 SYNCS.ARRIVE.TRANS64.RED.A1T0 RZ, [R0+URZ], RZ ;  /* 0x000000ff00ff19a7 */ /* 0x0005e600081004ff */
.L_x_116:
[----:B------:R-:W4:Y:S01]  /*8180*/  @P0 SYNCS.PHASECHK.TRANS64.TRYWAIT P1, [R3+URZ+0xa0], R4 ;  /* 0x0000a004030005a7 */ /* 0x000f2200080211ff */
[----:B------:R-:W-:Y:S01]  /*8190*/  BSSY B1, `(.L_x_117) ;  /* 0x0000013000017945 */ /* 0x000fe20003800000 */
[----:B----4-:R-:W-:Y:S03]  /*81a0*/  @P0 SEL R113, RZ, 0x1, !P1 ;  /* 0x00000001ff710807 */ /* 0x010fe60004800000 */
[----:B------:R-:W-:Y:S05]  /*81b0*/  @!P0 BRA `(.L_x_118) ;  /* 0x0000000000408947 */ /* 0x000fea0003800000 */
[----:B------:R-:W-:Y:S01]  /*81c0*/  ISETP.NE.U32.AND P0, PT, R115, 0x1, PT ;  /* 0x000000017300780c */ /* 0x000fe20003f05070 */
[----:B------:R-:W-:Y:S01]  /*81d0*/  BSSY B0, `(.L_x_119) ;  /* 0x000000a000007945 */ /* 0x000fe20003800000 */
[----:B------:R-:W-:Y:S11]  /*81e0*/  ISETP.NE.AND P1, PT, R113, RZ, PT ;  /* 0x000000ff7100720c */ /* 0x000ff60003f25270 */
[----:B------:R-:W-:Y:S04]  /*81f0*/  @P0 IMAD R114, R114, 0x2000, R105 ;  /* 0x0000200072720824 */ /* 0x000fe800078e0269 */
[----:B------:R-:W-:Y:S01]  /*8200*/  @P0 IMAD.IADD R5, R85, 0x1, R114 ;  /* 0x0000000155050824 */ /* 0x000fe200078e0272 */
[----:B------:R-:W-:Y:S03]  /*8210*/  @P0 IADD3 R2, PT, PT, R84, R114, RZ ;  /* 0x0000007254020210 */ /* 0x000fe60007ffe0ff */
[----:B--2---:R-:W-:Y:S01]  /*8220*/  @P0 IMAD.IADD R0, R104, 0x1, R5 ;  /* 0x0000000168000824 */ /* 0x004fe200078e0205 */
[----:B------:R-:W-:Y:S06]  /*8230*/  @P1 BRA `(.L_x_120) ;  /* 0x00000000000c1947 */ /* 0x000fec0003800000 */
[----:B------:R-:W-:Y:S04]  /*8240*/  SHF.L.U32 R46, R46, 0x1f, RZ ;  /* 0x0000001f2e2e7819 */ /* 0x000fe800000006ff */
[----:B------:R-:W2:Y:S02]  /*8250*/  SYNCS.PHASECHK.TRANS64.TRYWAIT P1, [R3+URZ+0xa0], R46 ;  /* 0x0000a02e030075a7 */ /* 0x000ea400080211ff */
[----:B--2---:R-:W-:Y:S05]  /*8260*/  @!P1 BRA `(.L_x_121) ;  /* 0x0000001800a49947 */ /* 0x004fea0003800000 */
.L_x_120:
[----:B------:R-:W-:Y:S05]  /*8270*/  BSYNC B0 ;  /* 0x0000000000007941 */ /* 0x000fea0003800000 */
.L_x_119:
[----:B------:R4:W1:Y:S04]  /*8280*/  @P0 LDS.128 R48, [R114] ;  /* 0x0000000072300984 */ /* 0x0008680000000c00 */
[----:B------:R4:W1:Y:S04]  /*8290*/  @P0 LDS.128 R64, [R2+0x20] ;  /* 0x0000200002400984 */ /* 0x0008680000000c00 */
[----:B------:R4:W1:Y:S04]  /*82a0*/  @P0 LDS.128 R56, [R5+0x10] ;  /* 0x0000100005380984 */ /* 0x0008680000000c00 */
[----:B------:R4:W1:Y:S02]  /*82b0*/  @P0 LDS.128 R72, [R0+0x10] ;  /* 0x0000100000480984 */ /* 0x0008640000000c00 */
.L_x_118:
[----:B------:R-:W-:Y:S05]  /*82c0*/  BSYNC B1 ;  /* 0x0000000000017941 */ /* 0x000fea0003800000 */
.L_x_117:
[----:B--2---:R-:W-:Y:S05]  /*82d0*/  VIADD R3, R39, 0x20 ;  /* 0x0000002027037836 */ /* 0x004fea0000000000 */
[----:B------:R-:W-:Y:S04]  /*82e0*/  SHF.R.U32.HI R3, RZ, 0x15, R3 ;  /* 0x00000015ff037819 */ /* 0x000fe80000011603 */
[----:B------:R-:W-:Y:S11]  /*82f0*/  LOP3.LUT P0, RZ, R3, 0x3, R92, 0x48, !PT ;  /* 0x0000000303ff7812 */ /* 0x000ff6000780485c */
[----:B------:R-:W-:Y:S02]  /*8300*/  @!UPT UIADD3 URZ, UPT, UPT, URZ, URZ, URZ ;  /* 0x000000fffffff290 */ /* 0x000fe4000fffe0ff */
[----:B------:R-:W-:Y:S05]  /*8310*/  @!P0 BRA `(.L_x_122) ;  /* 0x0000000000408947 */ /* 0x000fea0003800000 */
[----:B------:R-:W2:Y:S01]  /*8320*/  LDCU.64 UR8, c[0x4][0x70] ;  /* 0x01000e00ff0877ac */ /* 0x000ea20008000a00 */
[----:B------:R-:W-:Y:S01]  /*8330*/  MOV R3, 0x0 ;  /* 0x0000000000037802 */ /* 0x000fe20000000f00 */
[----:B------:R-:W-:Y:S02]  /*8340*/  HFMA2 R12, -RZ, RZ, 0, 5.9604644775390625e-08 ;  /* 0x00000001ff0c7431 */ /* 0x000fe400000001ff */
[----:B------:R-:W-:Y:S02]  /*8350*/  IMAD.MOV.U32 R8, RZ, RZ, 0x192 ;  /* 0x00000192ff087424 */ /* 0x000fe400078e00ff */
[----:B------:R-:W-:Y:S01]  /*8360*/  IMAD.MOV.U32 R13, RZ, RZ, RZ ;  /* 0x000000ffff0d7224 */ /* 0x000fe200078e00ff */
[----:B------:R-:W5:Y:S01]  /*8370*/  LDCU.64 UR6, c[0x4][0x78] ;  /* 0x01000f00ff0677ac */ /* 0x000f620008000a00 */
[----:B----4-:R-:W4:Y:S01]  /*8380*/  LDC.64 R2, c[0x4][R3] ;  /* 0x0100000003027b82 */ /* 0x010f220000000a00 */
[----:B------:R-:W3:Y:S01]  /*8390*/  LDCU.64 UR4, c[0x4][0x10] ;  /* 0x01000200ff0477ac */ /* 0x000ee20008000a00 */
[----:B--2---:R-:W-:Y:S01]  /*83a0*/  MOV R5, UR9 ;  /* 0x0000000900057c02 */ /* 0x004fe20008000f00 */
[----:B------:R-:W-:Y:S01]  /*83b0*/  IMAD.U32 R4, RZ, RZ, UR8 ;  /* 0x00000008ff047e24 */ /* 0x000fe2000f8e00ff */
[----:B-----5:R-:W-:Y:S01]  /*83c0*/  MOV R7, UR7 ;  /* 0x0000000700077c02 */ /* 0x020fe20008000f00 */
[----:B------:R-:W-:Y:S01]  /*83d0*/  IMAD.U32 R6, RZ, RZ, UR6 ;  /* 0x00000006ff067e24 */ /* 0x000fe2000f8e00ff */
[----:B---3--:R-:W-:Y:S01]  /*83e0*/  MOV R11, UR5 ;  /* 0x00000005000b7c02 */ /* 0x008fe20008000f00 */
[----:B------:R-:W-:Y:S02]  /*83f0*/  IMAD.U32 R10, RZ, RZ, UR4 ;  /* 0x00000004ff0a7e24 */ /* 0x000fe4000f8e00ff */
[----:B------:R-:W-:Y:S07]  /*8400*/  LEPC R20, `(.L_x_122) ;  /* 0x000000001014794e */ /* 0x000fee0000000000 */
[----:B-1--4-:R-:W-:Y:S05]  /*8410*/  CALL.ABS.NOINC R2 ;  /* 0x0000000002007343 */ /* 0x012fea0003c00000 */
.L_x_122:
[----:B------:R-:W-:Y:S01]  /*8420*/  ISETP.NE.AND P0, PT, R90, RZ, PT ;  /* 0x000000ff5a00720c */ /* 0x000fe20003f05270 */
[----:B------:R-:W-:Y:S05]  /*8430*/  WARPSYNC.ALL ;  /* 0x0000000000007948 */ /* 0x000fea0003800000 */
[----:B------:R-:W-:Y:S01]  /*8440*/  R2UR UR4, R39 ;  /* 0x00000000270472ca */ /* 0x000fe200000e0000 */
[--C-:B-1----:R-:W-:Y:S01]  /*8450*/  HADD2.F32 R40, -RZ, R48.reuse.H0_H0 ;  /* 0x20000030ff287230 */ /* 0x102fe20000004100 */
[----:B------:R-:W-:Y:S01]  /*8460*/  IADD3 R107, PT, PT, R107, 0x100, RZ ;  /* 0x000001006b6b7810 */ /* 0x000fe20007ffe0ff */
[----:B------:R-:W-:Y:S01]  /*8470*/  HADD2.F32 R43, -RZ, R48.H1_H1 ;  /* 0x30000030ff2b7230 */ /* 0x000fe20000004100 */
[----:B------:R-:W-:Y:S01]  /*8480*/  BSSY.RECONVERGENT B0, `(.L_x_123) ;  /* 0x000008b000007945 */ /* 0x000fe20003800200 */
[--C-:B------:R-:W-:Y:S01]  /*8490*/  HADD2.F32 R42, -RZ, R49.reuse.H0_H0 ;  /* 0x20000031ff2a7230 */ /* 0x100fe20000004100 */
[----:B------:R-:W-:Y:S01]  /*84a0*/  LOP3.LUT R107, R107, 0xfefffff8, RZ, 0xc0, !PT ;  /* 0xfefffff86b6b7812 */ /* 0x000fe200078ec0ff */
[----:B------:R-:W-:Y:S02]  /*84b0*/  HADD2.F32 R44, -RZ, R49.H1_H1 ;  /* 0x30000031ff2c7230 */ /* 0x000fe40000004100 */
[--C-:B------:R-:W-:Y:S02]  /*84c0*/  HADD2.F32 R45, -RZ, R50.reuse.H0_H0 ;  /* 0x20000032ff2d7230 */ /* 0x100fe40000004100 */
[----:B------:R-:W-:Y:S02]  /*84d0*/  HADD2.F32 R46, -RZ, R50.H1_H1 ;  /* 0x30000032ff2e7230 */ /* 0x000fe40000004100 */
[----:B----4-:R-:W1:Y:S01]  /*84e0*/  LDTM.x32 R4, tmem[UR4+0x20] ;  /* 0x00002004000479ee */ /* 0x010e6200082c0000 */
[----:B------:R-:W-:Y:S01]  /*84f0*/  NOP ;  /* 0x0000000000007918 */ /* 0x000fe20000000000 */
[----:B-1----:R1:W-:Y:S01]  /*8500*/  SYNCS.ARRIVE.TRANS64.RED.A1T0 RZ, [R107+URZ], RZ ;  /* 0x000000ff6bff79a7 */ /* 0x0023e200081004ff */
[----:B------:R-:W-:Y:S01]  /*8510*/  USHF.L.U32 UR4, UR50, 0xd, URZ ;  /* 0x0000000d32047899 */ /* 0x000fe200080006ff */
[--C-:B---3--:R-:W-:Y:S02]  /*8520*/  HADD2.F32 R47, -RZ, R51.reuse.H0_H0 ;  /* 0x20000033ff2f7230 */ /* 0x108fe40000004100 */
[----:B------:R-:W-:Y:S02]  /*8530*/  HADD2.F32 R48, -RZ, R51.H1_H1 ;  /* 0x30000033ff307230 */ /* 0x000fe40000004100 */
[--C-:B------:R-:W-:Y:S01]  /*8540*/  HADD2.F32 R49, -RZ, R56.reuse.H0_H0 ;  /* 0x20000038ff317230 */ /* 0x100fe20000004100 */
[----:B------:R-:W-:Y:S01]  /*8550*/  IADD3 R120, PT, PT, R105, UR4, RZ ;  /* 0x0000000469787c10 */ /* 0x000fe2000fffe0ff */
[----:B------:R-:W-:Y:S02]  /*8560*/  HADD2.F32 R50, -RZ, R56.H1_H1 ;  /* 0x30000038ff327230 */ /* 0x000fe40000004100 */
[--C-:B------:R-:W-:Y:S01]  /*8570*/  HADD2.F32 R51, -RZ, R57.reuse.H0_H0 ;  /* 0x20000039ff337230 */ /* 0x100fe20000004100 */
[-C--:B------:R-:W-:Y:S01]  /*8580*/  IADD3 R111, PT, PT, R85, R120.reuse, RZ ;  /* 0x00000078556f7210 */ /* 0x080fe20007ffe0ff */
[----:B------:R-:W-:Y:S01]  /*8590*/  HADD2.F32 R52, -RZ, R57.H1_H1 ;  /* 0x30000039ff347230 */ /* 0x000fe20000004100 */
[----:B------:R-:W-:Y:S01]  /*85a0*/  IADD3 R120, PT, PT, R84, R120, RZ ;  /* 0x0000007854787210 */ /* 0x000fe20007ffe0ff */
[--C-:B------:R-:W-:Y:S01]  /*85b0*/  HADD2.F32 R53, -RZ, R58.reuse.H0_H0 ;  /* 0x2000003aff357230 */ /* 0x100fe20000004100 */
[----:B------:R-:W-:Y:S01]  /*85c0*/  IADD3 R121, PT, PT, R104, R111, RZ ;  /* 0x0000006f68797210 */ /* 0x000fe20007ffe0ff */
[----:B------:R-:W-:Y:S02]  /*85d0*/  HADD2.F32 R54, -RZ, R58.H1_H1 ;  /* 0x3000003aff367230 */ /* 0x000fe40000004100 */
[--C-:B------:R-:W-:Y:S02]  /*85e0*/  HADD2.F32 R55, -RZ, R59.reuse.H0_H0 ;  /* 0x2000003bff377230 */ /* 0x100fe40000004100 */
[----:B------:R-:W-:Y:S02]  /*85f0*/  HADD2.F32 R56, -RZ, R59.H1_H1 ;  /* 0x3000003bff387230 */ /* 0x000fe40000004100 */
[C---:B------:R-:W-:Y:S01]  /*8600*/  FMUL R0, R38.reuse, R4 ;  /* 0x0000000426007220 */ /* 0x040fe20000400000 */
[C---:B------:R-:W-:Y:S01]  /*8610*/  FMUL R2, R38.reuse, R5 ;  /* 0x0000000526027220 */ /* 0x040fe20000400000 */
[C---:B------:R-:W-:Y:S01]  /*8620*/  FMUL R3, R38.reuse, R6 ;  /* 0x0000000626037220 */ /* 0x040fe20000400000 */
[C---:B------:R-:W-:Y:S01]  /*8630*/  FMUL R7, R38.reuse, R7 ;  /* 0x0000000726077220 */ /* 0x040fe20000400000 */
[C---:B------:R-:W-:Y:S01]  /*8640*/  FFMA R0, R41.reuse, R40, R0 ;  /* 0x0000002829007223 */ /* 0x040fe20000000000 */
[C---:B------:R-:W-:Y:S01]  /*8650*/  FFMA R2, R41.reuse, R43, R2 ;  /* 0x0000002b29027223 */ /* 0x040fe20000000002 */
[C---:B------:R-:W-:Y:S01]  /*8660*/  FFMA R3, R41.reuse, R42, R3 ;  /* 0x0000002a29037223 */ /* 0x040fe20000000003 */
[----:B------:R-:W-:Y:S01]  /*8670*/  FFMA R7, R41, R44, R7 ;  /* 0x0000002c29077223 */ /* 0x000fe20000000007 */
[C---:B------:R-:W-:Y:S01]  /*8680*/  FMUL R4, R38.reuse, R8 ;  /* 0x0000000826047220 */ /* 0x040fe20000400000 */
[----:B------:R-:W-:Y:S01]  /*8690*/  FMUL R5, R38, R9 ;  /* 0x0000000926057220 */ /* 0x000fe20000400000 */
[----:B------:R-:W-:Y:S01]  /*86a0*/  F2FP.F16.F32.PACK_AB R84, R2, R0 ;  /* 0x000000000254723e */ /* 0x000fe200000000ff */
[C---:B------:R-:W-:Y:S01]  /*86b0*/  FMUL R6, R38.reuse, R10 ;  /* 0x0000000a26067220 */ /* 0x040fe20000400000 */
[----:B------:R-:W-:Y:S01]  /*86c0*/  F2FP.F16.F32.PACK_AB R85, R7, R3 ;  /* 0x000000030755723e */ /* 0x000fe200000000ff */
[C---:B------:R-:W-:Y:S01]  /*86d0*/  FFMA R4, R41.reuse, R45, R4 ;  /* 0x0000002d29047223 */ /* 0x040fe20000000004 */
[C---:B------:R-:W-:Y:S01]  /*86e0*/  FFMA R5, R41.reuse, R46, R5 ;  /* 0x0000002e29057223 */ /* 0x040fe20000000005 */
[----:B------:R-:W-:Y:S01]  /*86f0*/  FFMA R6, R41, R47, R6 ;  /* 0x0000002f29067223 */ /* 0x000fe20000000006 */
[C---:B------:R-:W-:Y:S01]  /*8700*/  FMUL R11, R38.reuse, R11 ;  /* 0x0000000b260b7220 */ /* 0x040fe20000400000 */
[C---:B------:R-:W-:Y:S01]  /*8710*/  FMUL R8, R38.reuse, R12 ;  /* 0x0000000c26087220 */ /* 0x040fe20000400000 */
[C---:B------:R-:W-:Y:S01]  /*8720*/  FMUL R9, R38.reuse, R13 ;  /* 0x0000000d26097220 */ /* 0x040fe20000400000 */
[----:B------:R-:W-:Y:S01]  /*8730*/  F2FP.F16.F32.PACK_AB R86, R5, R4 ;  /* 0x000000040556723e */ /* 0x000fe200000000ff */
[C---:B------:R-:W-:Y:S01]  /*8740*/  FFMA R11, R41.reuse, R48, R11 ;  /* 0x00000030290b7223 */ /* 0x040fe2000000000b */
[C---:B------:R-:W-:Y:S01]  /*8750*/  FFMA R8, R41.reuse, R49, R8 ;  /* 0x0000003129087223 */ /* 0x040fe20000000008 */
[C---:B------:R-:W-:Y:S01]  /*8760*/  FFMA R9, R41.reuse, R50, R9 ;  /* 0x0000003229097223 */ /* 0x040fe20000000009 */
[C---:B------:R-:W-:Y:S01]  /*8770*/  FMUL R10, R38.reuse, R14 ;  /* 0x0000000e260a7220 */ /* 0x040fe20000400000 */
[C---:B------:R-:W-:Y:S01]  /*8780*/  FMUL R15, R38.reuse, R15 ;  /* 0x0000000f260f7220 */ /* 0x040fe20000400000 */
[C---:B------:R-:W-:Y:S01]  /*8790*/  FMUL R12, R38.reuse, R16 ;  /* 0x00000010260c7220 */ /* 0x040fe20000400000 */
[C---:B------:R-:W-:Y:S01]  /*87a0*/  FMUL R13, R38.reuse, R17 ;  /* 0x00000011260d7220 */ /* 0x040fe20000400000 */
[C---:B------:R-:W-:Y:S01]  /*87b0*/  FFMA R10, R41.reuse, R51, R10 ;  /* 0x00000033290a7223 */ /* 0x040fe2000000000a */
[C---:B------:R-:W-:Y:S01]  /*87c0*/  FMUL R14, R38.reuse, R18 ;  /* 0x00000012260e7220 */ /* 0x040fe20000400000 */
[----:B------:R-:W-:Y:S01]  /*87d0*/  FFMA R15, R41, R52, R15 ;  /* 0x00000034290f7223 */ /* 0x000fe2000000000f */
[--C-:B------:R-:W-:Y:S02]  /*87e0*/  HADD2.F32 R57, -RZ, R64.reuse.H0_H0 ;  /* 0x20000040ff397230 */ /* 0x100fe40000004100 */
[C---:B------:R-:W-:Y:S01]  /*87f0*/  FMUL R19, R38.reuse, R19 ;  /* 0x0000001326137220 */ /* 0x040fe20000400000 */
[----:B------:R-:W-:Y:S01]  /*8800*/  F2FP.F16.F32.PACK_AB R87, R11, R6 ;  /* 0x000000060b57723e */ /* 0x000fe200000000ff */
[C---:B------:R-:W-:Y:S01]  /*8810*/  FFMA R12, R41.reuse, R53, R12 ;  /* 0x00000035290c7223 */ /* 0x040fe2000000000c */
[----:B------:R-:W-:Y:S02]  /*8820*/  HADD2.F32 R58, -RZ, R64.H1_H1 ;  /* 0x30000040ff3a7230 */ /* 0x000fe40000004100 */
[C---:B------:R-:W-:Y:S01]  /*8830*/  FMUL R16, R38.reuse, R20 ;  /* 0x0000001426107220 */ /* 0x040fe20000400000 */
[C---:B------:R-:W-:Y:S01]  /*8840*/  FFMA R13, R41.reuse, R54, R13 ;  /* 0x00000036290d7223 */ /* 0x040fe2000000000d */
[----:B------:R1:W-:Y:S01]  /*8850*/  STS.128 [R105+UR4], R84 ;  /* 0x0000005469007988 */ /* 0x0003e20008000c04 */
[--C-:B------:R-:W-:Y:S02]  /*8860*/  HADD2.F32 R59, -RZ, R65.reuse.H0_H0 ;  /* 0x20000041ff3b7230 */ /* 0x100fe40000004100 */
[C---:B------:R-:W-:Y:S01]  /*8870*/  FMUL R17, R38.reuse, R21 ;  /* 0x0000001526117220 */ /* 0x040fe20000400000 */
[C---:B------:R-:W-:Y:S01]  /*8880*/  FFMA R14, R41.reuse, R55, R14 ;  /* 0x00000037290e7223 */ /* 0x040fe2000000000e */
[----:B------:R-:W-:Y:S02]  /*8890*/  HADD2.F32 R60, -RZ, R65.H1_H1 ;  /* 0x30000041ff3c7230 */ /* 0x000fe40000004100 */
[C---:B------:R-:W-:Y:S01]  /*88a0*/  FMUL R18, R38.reuse, R22 ;  /* 0x0000001626127220 */ /* 0x040fe20000400000 */
[C---:B------:R-:W-:Y:S01]  /*88b0*/  FFMA R19, R41.reuse, R56, R19 ;  /* 0x0000003829137223 */ /* 0x040fe20000000013 */
        /* <DEDUP_REMOVED lines=11> */
[----:B------:R-:W-:Y:S01]  /*8970*/  FFMA R23, R41, R60, R23 ;  /* 0x0000003c29177223 */ /* 0x000fe20000000017 */
[--C-:B------:R-:W-:Y:S02]  /*8980*/  HADD2.F32 R65, -RZ, R72.reuse.H0_H0 ;  /* 0x20000048ff417230 */ /* 0x100fe40000004100 */
[C---:B------:R-:W-:Y:S01]  /*8990*/  FMUL R27, R38.reuse, R27 ;  /* 0x0000001b261b7220 */ /* 0x040fe20000400000 */
[----:B------:R-:W-:Y:S01]  /*89a0*/  F2FP.F16.F32.PACK_AB R100, R9, R8 ;  /* 0x000000080964723e */ /* 0x000fe200000000ff */
[----:B------:R-:W-:Y:S01]  /*89b0*/  FFMA R20, R41, R61, R20 ;  /* 0x0000003d29147223 */ /* 0x000fe20000000014 */
[----:B------:R-:W-:Y:S01]  /*89c0*/  F2FP.F16.F32.PACK_AB R101, R15, R10 ;  /* 0x0000000a0f65723e */ /* 0x000fe200000000ff */
[----:B------:R-:W-:Y:S01]  /*89d0*/  HADD2.F32 R66, -RZ, R72.H1_H1 ;  /* 0x30000048ff427230 */ /* 0x000fe20000004100 */
[----:B------:R-:W-:Y:S01]  /*89e0*/  F2FP.F16.F32.PACK_AB R102, R13, R12 ;  /* 0x0000000c0d66723e */ /* 0x000fe200000000ff */
[C---:B------:R-:W-:Y:S01]  /*89f0*/  FMUL R24, R38.reuse, R28 ;  /* 0x0000001c26187220 */ /* 0x040fe20000400000 */
[----:B------:R-:W-:Y:S01]  /*8a00*/  F2FP.F16.F32.PACK_AB R103, R19, R14 ;  /* 0x0000000e1367723e */ /* 0x000fe200000000ff */
[C---:B------:R-:W-:Y:S01]  /*8a10*/  FFMA R21, R41.reuse, R62, R21 ;  /* 0x0000003e29157223 */ /* 0x040fe20000000015 */
[--C-:B------:R-:W-:Y:S02]  /*8a20*/  HADD2.F32 R67, -RZ, R73.reuse.H0_H0 ;  /* 0x20000049ff437230 */ /* 0x100fe40000004100 */
[C---:B------:R-:W-:Y:S01]  /*8a30*/  FMUL R25, R38.reuse, R29 ;  /* 0x0000001d26197220 */ /* 0x040fe20000400000 */
[C---:B------:R-:W-:Y:S01]  /*8a40*/  FFMA R22, R41.reuse, R63, R22 ;  /* 0x0000003f29167223 */ /* 0x040fe20000000016 */
[----:B------:R1:W-:Y:S01]  /*8a50*/  STS.128 [R111+0x10], R100 ;  /* 0x000010646f007388 */ /* 0x0003e20000000c00 */
        /* <DEDUP_REMOVED lines=39> */
[----:B------:R-:W-:Y:S02]  /*8cd0*/  UIADD3 UR40, UPT, UPT, UR51, 0x200, UR4 ;  /* 0x0000020033287890 */ /* 0x000fe4000fffe004 */
[----:B------:R-:W-:Y:S02]  /*8ce0*/  UIADD3 UR41, UPT, UPT, UR53, 0x20, URZ ;  /* 0x0000002035297890 */ /* 0x000fe4000fffe0ff */
[----:B--2---:R-:W-:Y:S04]  /*8cf0*/  UIADD3 UR6, UP0, UPT, UR8, 0x680, URZ ;  /* 0x0000068008067890 */ /* 0x004fe8000ff1e0ff */
[----:B------:R-:W-:Y:S09]  /*8d00*/  UIADD3.X UR7, UPT, UPT, URZ, UR9, URZ, UP0, !UPT ;  /* 0x00000009ff077290 */ /* 0x000ff200087fe4ff */
[----:B------:R2:W-:Y:S02]  /*8d10*/  UTMASTG.4D [UR40], [UR6] ;  /* 0x00000028060073b5 */ /* 0x0005e40008018000 */
[----:B--2---:R0:W-:Y:S02]  /*8d20*/  UTMACMDFLUSH ;  /* 0x00000000000079b7 */ /* 0x0041e40000000000 */
.L_x_124:
[----:B------:R-:W-:Y:S05]  /*8d30*/  BSYNC.RECONVERGENT B0 ;  /* 0x0000000000007941 */ /* 0x000fea0003800200 */
.L_x_123:
[----:B------:R-:W-:Y:S01]  /*8d40*/  UIADD3 UR4, UPT, UPT, UR50, 0x1, URZ ;  /* 0x0000000132047890 */ /* 0x000fe2000fffe0ff */
[----:B------:R-:W-:Y:S03]  /*8d50*/  BSSY.RECONVERGENT B0, `(.L_x_125) ;  /* 0x0000008000007945 */ /* 0x000fe60003800200 */
[----:B------:R-:W-:Y:S04]  /*8d60*/  UISETP.NE.AND UP0, UPT, UR4, 0x3, UPT ;  /* 0x000000030400788c */ /* 0x000fe8000bf05270 */
[----:B------:R-:W-:Y:S02]  /*8d70*/  UISETP.EQ.XOR UP1, UPT, UR49, 0x3, !UP0 ;  /* 0x000000033100788c */ /* 0x000fe4000c722a70 */
[----:B------:R-:W-:Y:S02]  /*8d80*/  USEL UR52, UR4, URZ, UP0 ;  /* 0x000000ff04347287 */ /* 0x000fe40008000000 */
[----:B------:R-:W-:Y:S04]  /*8d90*/  USEL UR5, URZ, 0x1, !UP1 ;  /* 0x00000001ff057887 */ /* 0x000fe8000c800000 */
[----:B------:R-:W-:Y:S01]  /*8da0*/  ULOP3.LUT UR57, UR57, UR5, URZ, 0x3c, !UPT ;  /* 0x0000000539397292 */ /* 0x000fe2000f8e3cff */
[----:B------:R-:W-:Y:S11]  /*8db0*/  @P0 BRA `(.L_x_126) ;  /* 0x0000000000040947 */ /* 0x000ff60003800000 */
[----:B------:R-:W-:Y:S04]  /*8dc0*/  DEPBAR.LE SB0, 0x1 ;  /* 0x000080400000791a */ /* 0x000fe80000000000 */
.L_x_126:
[----:B------:R-:W-:Y:S05]  /*8dd0*/  BSYNC.RECONVERGENT B0 ;  /* 0x0000000000007941 */ /* 0x000fea0003800200 */
.L_x_125:
[----:B------:R-:W-:Y:S01]  /*8de0*/  BAR.SYNC.DEFER_BLOCKING 0x1, 0x80 ;  /* 0x0042000000007b1d */ /* 0x000fe20000010000 */
[----:B------:R-:W-:Y:S01]  /*8df0*/  UISETP.NE.AND UP0, UPT, UR56, -0x2, UPT ;  /* 0xfffffffe3800788c */ /* 0x000fe2000bf05270 */
[----:B------:R-:W-:Y:S08]  /*8e00*/  IADD3 R0, PT, PT, R36, 0x1, RZ ;  /* 0x0000000124007810 */ /* 0x000ff00007ffe0ff */
[----:B------:R-:W-:Y:S05]  /*8e10*/  BRA.U !UP0, `(.L_x_127) ;  /* 0x00000001082c7547 */ /* 0x000fea000b800000 */
[----:B------:R-:W2:Y:S01]  /*8e20*/  S2R R2, SR_CgaCtaId ;  /* 0x0000000000027919 */ /* 0x000ea20000008800 */
[----:B------:R-:W-:Y:S01]  /*8e30*/  ISETP.NE.AND P0, PT, R110, RZ, PT ;  /* 0x000000ff6e00720c */ /* 0x000fe20003f05270 */
[----:B------:R-:W-:Y:S01]  /*8e40*/  IMAD.U32 R3, RZ, RZ, UR54 ;  /* 0x00000036ff037e24 */ /* 0x000fe2000f8e00ff */
[----:B------:R-:W-:Y:S02]  /*8e50*/  UIADD3 UR4, UPT, UPT, UR54, 0x1, URZ ;  /* 0x0000000136047890 */ /* 0x000fe4000fffe0ff */
[----:B------:R-:W-:Y:S02]  /*8e60*/  ISETP.NE.U32.OR P0, PT, R109, 0x1, !P0 ;  /* 0x000000016d00780c */ /* 0x000fe40004705470 */
[----:B------:R-:W-:Y:S04]  /*8e70*/  UISETP.NE.AND UP0, UPT, UR4, 0x3, UPT ;  /* 0x000000030400788c */ /* 0x000fe8000bf05270 */
[----:B------:R-:W-:Y:S07]  /*8e80*/  USEL UR54, UR4, URZ, UP0 ;  /* 0x000000ff04367287 */ /* 0x000fee0008000000 */
[----:B------:R-:W-:Y:S05]  /*8e90*/  @P0 LEA R3, R3, UR51, 0x3 ;  /* 0x0000003303030c11 */ /* 0x000fea000f8e18ff */
[----:B------:R-:W-:Y:S05]  /*8ea0*/  @P0 VIADD R3, R3, 0xb8 ;  /* 0x000000b803030836 */ /* 0x000fea0000000000 */
[----:B--2---:R-:W-:Y:S04]  /*8eb0*/  @P0 PRMT R2, R2, 0x654, R3 ;  /* 0x0000065402020816 */ /* 0x004fe80000000003 */
[----:B------:R2:W-:Y:S03]  /*8ec0*/  @P0 SYNCS.ARRIVE.TRANS64.RED.A1T0 RZ, [R2+URZ], RZ ;  /* 0x000000ff02ff09a7 */ /* 0x0005e600081004ff */
.L_x_127:
[----:B------:R-:W-:Y:S01]  /*8ed0*/  R2UR UR5, R95 ;  /* 0x000000005f0572ca */ /* 0x000fe200000e0000 */
[----:B------:R-:W-:Y:S01]  /*8ee0*/  UIADD3 UR56, UPT, UPT, UR56, 0x2, URZ ;  /* 0x0000000238387890 */ /* 0x000fe2000fffe0ff */
[----:B------:R-:W-:Y:S02]  /*8ef0*/  R2UR UR4, R96 ;  /* 0x00000000600472ca */ /* 0x000fe400000e0000 */
[----:B------:R-:W-:Y:S02]  /*8f00*/  LOP3.LUT P0, RZ, R82, 0x1, RZ, 0xc0, !PT ;  /* 0x0000000152ff7812 */ /* 0x000fe4000780c0ff */
[----:B------:R-:W-:Y:S02]  /*8f10*/  R2UR UR49, R106 ;  /* 0x000000006a3172ca */ /* 0x000fe400000e0000 */
[----:B------:R-:W-:Y:S02]  /*8f20*/  ISETP.NE.AND P1, PT, R0, 0x2, PT ;  /* 0x000000020000780c */ /* 0x000fe40003f25270 */
[----:B------:R-:W-:Y:S02]  /*8f30*/  LOP3.LUT R88, R88, 0x1, RZ, 0x3c, !PT ;  /* 0x0000000158587812 */ /* 0x000fe400078e3cff */
[----:B--2---:R-:W-:Y:S01]  /*8f40*/  SEL R2, RZ, 0x1, P1 ;  /* 0x00000001ff027807 */ /* 0x004fe20000800000 */
[----:B------:R-:W-:Y:S01]  /*8f50*/  UIADD3 UR23, UPT, UPT, UR36, UR5, URZ ;  /* 0x0000000524177290 */ /* 0x000fe2000fffe0ff */
[----:B------:R-:W-:Y:S01]  /*8f60*/  SEL R36, R0, RZ, P1 ;  /* 0x000000ff00247207 */ /* 0x000fe20000800000 */
[----:B------:R-:W-:Y:S01]  /*8f70*/  UIADD3 UR28, UPT, UPT, UR37, UR4, URZ ;  /* 0x00000004251c7290 */ /* 0x000fe2000fffe0ff */
[----:B------:R-:W-:Y:S01]  /*8f80*/  LOP3.LUT R89, R89, R2, RZ, 0x3c, !PT ;  /* 0x0000000259597212 */ /* 0x000fe200078e3cff */
[----:B------:R-:W-:Y:S10]  /*8f90*/  @P0 BRA `(.L_x_128) ;  /* 0xffffffd000ac0947 */ /* 0x000ff4000383ffff */
[----:B------:R-:W-:-:S13]  /*8fa0*/  R2UR UR4, R97 ;  /* 0x00000000610472ca */ /* 0x000fda00000e0000 */
[----:B------:R-:W-:-:S09]  /*8fb0*/  UISETP.NE.AND UP0, UPT, UR4, URZ, UPT ;  /* 0x000000ff0400728c */ /* 0x000fd2000bf05270 */
[----:B------:R-:W-:Y:S05]  /*8fc0*/  BRA.U !UP0, `(.L_x_129) ;  /* 0x0000000108487547 */ /* 0x000fea000b800000 */
[----:B------:R-:W2:Y:S02]  /*8fd0*/  LDCU.64 UR4, c[0x0][0x890] ;  /* 0x00011200ff0477ac */ /* 0x000ea40008000a00 */
[----:B--2---:R-:W-:-:S04]  /*8fe0*/  UISETP.NE.U32.AND UP0, UPT, UR4, URZ, UPT ;  /* 0x000000ff0400728c */ /* 0x004fc8000bf05070 */
[----:B------:R-:W-:-:S09]  /*8ff0*/  UISETP.NE.AND.EX UP0, UPT, UR5, URZ, UPT, UP0 ;  /* 0x000000ff0500728c */ /* 0x000fd2000bf05300 */
[----:B------:R-:W-:Y:S05]  /*9000*/  BRA.U UP0, `(.L_x_130) ;  /* 0x00000001000c7547 */ /* 0x000fea000b800000 */
[----:B------:R-:W-:-:S13]  /*9010*/  FSETP.NEU.AND P0, PT, R41, RZ, PT ;  /* 0x000000ff2900720b */ /* 0x000fda0003f0d000 */
[----:B------:R-:W-:Y:S05]  /*9020*/  @!P0 EXIT ;  /* 0x000000000000894d */ /* 0x000fea0003800000 */
[----:B------:R-:W-:Y:S05]  /*9030*/  BRA `(.L_x_129) ;  /* 0x00000000002c7947 */ /* 0x000fea0003800000 */
.L_x_130:
[----:B------:R-:W-:Y:S01]  /*9040*/  ISETP.NE.AND P0, PT, R108, RZ, PT ;  /* 0x000000ff6c00720c */ /* 0x000fe20003f05270 */
[----:B------:R-:W-:-:S12]  /*9050*/  BSSY.RECONVERGENT B0, `(.L_x_129) ;  /* 0x0000009000007945 */ /* 0x000fd80003800200 */
[----:B------:R-:W-:Y:S05]  /*9060*/  @P0 BRA `(.L_x_131) ;  /* 0x0000000000140947 */ /* 0x000fea0003800000 */
[----:B------:R-:W2:Y:S02]  /*9070*/  LDCU.64 UR4, c[0x0][0x888] ;  /* 0x00011100ff0477ac */ /* 0x000ea40008000a00 */
[----:B--2---:R-:W-:-:S04]  /*9080*/  ISETP.NE.U32.AND P0, PT, RZ, UR4, PT ;  /* 0x00000004ff007c0c */ /* 0x004fc8000bf05070 */
[----:B------:R-:W-:-:S13]  /*9090*/  ISETP.NE.AND.EX P0, PT, RZ, UR5, PT, P0 ;  /* 0x00000005ff007c0c */ /* 0x000fda000bf05300 */
[----:B------:R-:W-:Y:S05]  /*90a0*/  @!P0 EXIT ;  /* 0x000000000000894d */ /* 0x000fea0003800000 */
[----:B------:R-:W-:Y:S05]  /*90b0*/  BRA `(.L_x_132) ;  /* 0x0000000000087947 */ /* 0x000fea0003800000 */
.L_x_131:
[----:B------:R-:W-:-:S13]  /*90c0*/  FSETP.NEU.AND P0, PT, R41, RZ, PT ;  /* 0x000000ff2900720b */ /* 0x000fda0003f0d000 */
[----:B------:R-:W-:Y:S05]  /*90d0*/  @!P0 EXIT ;  /* 0x000000000000894d */ /* 0x000fea0003800000 */
.L_x_132:
[----:B------:R-:W-:Y:S05]  /*90e0*/  BSYNC.RECONVERGENT B0 ;  /* 0x0000000000007941 */ /* 0x000fea0003800200 */
.L_x_129:
[----:B------:R-:W2:Y:S01]  /*90f0*/  S2UR UR5, SR_CgaCtaId ;  /* 0x00000000000579c3 */ /* 0x000ea20000008800 */
[----:B------:R-:W-:Y:S01]  /*9100*/  ULEA UR4, UR54, UR51, 0x3 ;  /* 0x0000003336047291 */ /* 0x000fe2000f8e18ff */
[----:B------:R-:W-:-:S04]  /*9110*/  DEPBAR.LE SB0, 0x0 ;  /* 0x000080000000791a */ /* 0x000fc80000000000 */
[----:B------:R-:W-:-:S04]  /*9120*/  UIADD3 UR4, UPT, UPT, UR4, 0xb8, URZ ;  /* 0x000000b804047890 */ /* 0x000fc8000fffe0ff */
[----:B--2---:R-:W-:-:S09]  /*9130*/  UPRMT UR4, UR5, 0x654, UR4 ;  /* 0x0000065405047896 */ /* 0x004fd20008000004 */
[----:B------:R-:W-:Y:S01]  /*9140*/  SYNCS.ARRIVE.TRANS64.RED.A1T0 RZ, [UR4], RZ ;  /* 0x000000ffffff79a7 */ /* 0x000fe20008100404 */
[----:B------:R-:W-:Y:S05]  /*9150*/  EXIT ;  /* 0x000000000000794d */ /* 0x000fea0003800000 */
.L_x_25:
[----:B------:R-:W-:Y:S07]  /*9160*/  MOV R0, UR11 ;  /* 0x0000000b00007c02 */ /* 0x000fee0008000f00 */
.L_x_133:
[----:B-1----:R1:W3:Y:S02]  /*9170*/  SYNCS.PHASECHK.TRANS64.TRYWAIT P0, [R0+URZ+0x50], R5 ;  /* 0x00005005000075a7 */ /* 0x0022e400080011ff */
[----:B---3--:R-:W-:Y:S05]  /*9180*/  @!P0 NANOSLEEP.SYNCS 0x989680 ;  /* 0x009896800000895d */ /* 0x008fea0003900000 */
[----:B------:R-:W3:Y:S02]  /*9190*/  @!P0 SYNCS.PHASECHK.TRANS64 P0, [R0+URZ+0x50], R5 ;  /* 0x00005005000085a7 */ /* 0x000ee400080010ff */
[----:B---3--:R-:W-:Y:S05]  /*91a0*/  @!P0 BRA `(.L_x_133) ;  /* 0xfffffffc00f08947 */ /* 0x008fea000383ffff */
[----:B------:R-:W-:Y:S05]  /*91b0*/  BRA `(.L_x_24) ;  /* 0xffffff8c00587947 */ /* 0x000fea000383ffff */
.L_x_32:
[----:B------:R-:W-:Y:S07]  /*91c0*/  MOV R0, UR21 ;  /* 0x0000001500007c02 */ /* 0x000fee0008000f00 */
.L_x_134:
[----:B-1----:R1:W3:Y:S02]  /*91d0*/  SYNCS.PHASECHK.TRANS64.TRYWAIT P0, [R0+URZ+0x50], R5 ;  /* 0x00005005000075a7 */ /* 0x0022e400080011ff */
[----:B---3--:R-:W-:Y:S05]  /*91e0*/  @!P0 NANOSLEEP.SYNCS 0x989680 ;  /* 0x009896800000895d */ /* 0x008fea0003900000 */
[----:B------:R-:W3:Y:S02]  /*91f0*/  @!P0 SYNCS.PHASECHK.TRANS64 P0, [R0+URZ+0x50], R5 ;  /* 0x00005005000085a7 */ /* 0x000ee400080010ff */
[----:B---3--:R-:W-:Y:S05]  /*9200*/  @!P0 BRA `(.L_x_134) ;  /* 0xfffffffc00f08947 */ /* 0x008fea000383ffff */
[----:B------:R-:W-:Y:S05]  /*9210*/  BRA `(.L_x_31) ;  /* 0xffffff9000987947 */ /* 0x000fea000383ffff */
.L_x_37:
[----:B-1----:R-:W-:-:S07]  /*9220*/  MOV R0, UR27 ;  /* 0x0000001b00007c02 */ /* 0x002fce0008000f00 */
.L_x_135:
[----:B-1----:R1:W2:Y:S02]  /*9230*/  SYNCS.PHASECHK.TRANS64.TRYWAIT P0, [R0+URZ+0xe0], R3 ;  /* 0x0000e003000075a7 */ /* 0x0022a400080011ff */
[----:B--2---:R-:W-:Y:S05]  /*9240*/  @!P0 NANOSLEEP.SYNCS 0x989680 ;  /* 0x009896800000895d */ /* 0x004fea0003900000 */
[----:B------:R-:W2:Y:S02]  /*9250*/  @!P0 SYNCS.PHASECHK.TRANS64 P0, [R0+URZ+0xe0], R3 ;  /* 0x0000e003000085a7 */ /* 0x000ea400080010ff */
[----:B--2---:R-:W-:Y:S05]  /*9260*/  @!P0 BRA `(.L_x_135) ;  /* 0xfffffffc00f08947 */ /* 0x004fea000383ffff */
[----:B------:R-:W-:Y:S05]  /*9270*/  BRA `(.L_x_136) ;  /* 0xffffff9400787947 */ /* 0x000fea000383ffff */
.L_x_41:
[----:B------:R-:W-:-:S07]  /*9280*/  MOV R0, UR4 ;  /* 0x0000000400007c02 */ /* 0x000fce0008000f00 */
.L_x_137:
[----:B-1----:R1:W2:Y:S02]  /*9290*/  SYNCS.PHASECHK.TRANS64.TRYWAIT P0, [R0+URZ], R3 ;  /* 0x00000003000075a7 */ /* 0x0022a400080011ff */
[----:B--2---:R-:W-:Y:S05]  /*92a0*/  @!P0 NANOSLEEP.SYNCS 0x989680 ;  /* 0x009896800000895d */ /* 0x004fea0003900000 */
[----:B------:R-:W2:Y:S02]  /*92b0*/  @!P0 SYNCS.PHASECHK.TRANS64 P0, [R0+URZ], R3 ;  /* 0x00000003000085a7 */ /* 0x000ea400080010ff */
[----:B--2---:R-:W-:Y:S05]  /*92c0*/  @!P0 BRA `(.L_x_137) ;  /* 0xfffffffc00f08947 */ /* 0x004fea000383ffff */
[----:B------:R-:W-:Y:S05]  /*92d0*/  BRA `(.L_x_138) ;  /* 0xffffff9c000c7947 */ /* 0x000fea000383ffff */
.L_x_42:
[----:B------:R-:W-:-:S07]  /*92e0*/  MOV R0, UR5 ;  /* 0x0000000500007c02 */ /* 0x000fce0008000f00 */
.L_x_139:
[----:B-1----:R1:W2:Y:S02]  /*92f0*/  SYNCS.PHASECHK.TRANS64.TRYWAIT P0, [R0+URZ], R3 ;  /* 0x00000003000075a7 */ /* 0x0022a400080011ff */
[----:B--2---:R-:W-:Y:S05]  /*9300*/  @!P0 NANOSLEEP.SYNCS 0x989680 ;  /* 0x009896800000895d */ /* 0x004fea0003900000 */
[----:B------:R-:W2:Y:S02]  /*9310*/  @!P0 SYNCS.PHASECHK.TRANS64 P0, [R0+URZ], R3 ;  /* 0x00000003000085a7 */ /* 0x000ea400080010ff */
[----:B--2---:R-:W-:Y:S05]  /*9320*/  @!P0 BRA `(.L_x_139) ;  /* 0xfffffffc00f08947 */ /* 0x004fea000383ffff */
[----:B------:R-:W-:Y:S05]  /*9330*/  BRA `(.L_x_140) ;  /* 0xffffff9c001c7947 */ /* 0x000fea000383ffff */
.L_x_43:
[----:B------:R-:W-:-:S07]  /*9340*/  MOV R0, UR5 ;  /* 0x0000000500007c02 */ /* 0x000fce0008000f00 */
.L_x_141:
[----:B-1----:R1:W2:Y:S02]  /*9350*/  SYNCS.PHASECHK.TRANS64.TRYWAIT P0, [R0+URZ], R3 ;  /* 0x00000003000075a7 */ /* 0x0022a400080011ff */
[----:B--2---:R-:W-:Y:S05]  /*9360*/  @!P0 NANOSLEEP.SYNCS 0x989680 ;  /* 0x009896800000895d */ /* 0x004fea0003900000 */
[----:B------:R-:W2:Y:S02]  /*9370*/  @!P0 SYNCS.PHASECHK.TRANS64 P0, [R0+URZ], R3 ;  /* 0x00000003000085a7 */ /* 0x000ea400080010ff */
[----:B--2---:R-:W-:Y:S05]  /*9380*/  @!P0 BRA `(.L_x_141) ;  /* 0xfffffffc00f08947 */ /* 0x004fea000383ffff */
[----:B------:R-:W-:Y:S05]  /*9390*/  BRA `(.L_x_142) ;  /* 0xffffff9c002c7947 */ /* 0x000fea000383ffff */
.L_x_44:
[----:B------:R-:W-:-:S07]  /*93a0*/  MOV R0, UR5 ;  /* 0x0000000500007c02 */ /* 0x000fce0008000f00 */
.L_x_143:
[----:B-1----:R1:W2:Y:S02]  /*93b0*/  SYNCS.PHASECHK.TRANS64.TRYWAIT P0, [R0+URZ], R3 ;  /* 0x00000003000075a7 */ /* 0x0022a400080011ff */
[----:B--2---:R-:W-:Y:S05]  /*93c0*/  @!P0 NANOSLEEP.SYNCS 0x989680 ;  /* 0x009896800000895d */ /* 0x004fea0003900000 */
[----:B------:R-:W2:Y:S02]  /*93d0*/  @!P0 SYNCS.PHASECHK.TRANS64 P0, [R0+URZ], R3 ;  /* 0x00000003000085a7 */ /* 0x000ea400080010ff */
[----:B--2---:R-:W-:Y:S05]  /*93e0*/  @!P0 BRA `(.L_x_143) ;  /* 0xfffffffc00f08947 */ /* 0x004fea000383ffff */
[----:B------:R-:W-:Y:S05]  /*93f0*/  BRA `(.L_x_144) ;  /* 0xffffff9c003c7947 */ /* 0x000fea000383ffff */
.L_x_45:
[----:B------:R-:W-:-:S07]  /*9400*/  MOV R0, UR5 ;  /* 0x0000000500007c02 */ /* 0x000fce0008000f00 */
.L_x_145:
[----:B-1----:R1:W2:Y:S02]  /*9410*/  SYNCS.PHASECHK.TRANS64.TRYWAIT P0, [R0+URZ], R3 ;  /* 0x00000003000075a7 */ /* 0x0022a400080011ff */
[----:B--2---:R-:W-:Y:S05]  /*9420*/  @!P0 NANOSLEEP.SYNCS 0x989680 ;  /* 0x009896800000895d */ /* 0x004fea0003900000 */
[----:B------:R-:W2:Y:S02]  /*9430*/  @!P0 SYNCS.PHASECHK.TRANS64 P0, [R0+URZ], R3 ;  /* 0x00000003000085a7 */ /* 0x000ea400080010ff */
[----:B--2---:R-:W-:Y:S05]  /*9440*/  @!P0 BRA `(.L_x_145) ;  /* 0xfffffffc00f08947 */ /* 0x004fea000383ffff */
[----:B------:R-:W-:Y:S05]  /*9450*/  BRA `(.L_x_146) ;  /* 0xffffff9c004c7947 */ /* 0x000fea000383ffff */
.L_x_46:
[----:B------:R-:W-:-:S07]  /*9460*/  MOV R0, UR5 ;  /* 0x0000000500007c02 */ /* 0x000fce0008000f00 */
.L_x_147:
[----:B-1----:R1:W2:Y:S02]  /*9470*/  SYNCS.PHASECHK.TRANS64.TRYWAIT P0, [R0+URZ], R3 ;  /* 0x00000003000075a7 */ /* 0x0022a400080011ff */
[----:B--2---:R-:W-:Y:S05]  /*9480*/  @!P0 NANOSLEEP.SYNCS 0x989680 ;  /* 0x009896800000895d */ /* 0x004fea0003900000 */
[----:B------:R-:W2:Y:S02]  /*9490*/  @!P0 SYNCS.PHASECHK.TRANS64 P0, [R0+URZ], R3 ;  /* 0x00000003000085a7 */ /* 0x000ea400080010ff */
[----:B--2---:R-:W-:Y:S05]  /*94a0*/  @!P0 BRA `(.L_x_147) ;  /* 0xfffffffc00f08947 */ /* 0x004fea000383ffff */
[----:B------:R-:W-:Y:S05]  /*94b0*/  BRA `(.L_x_148) ;  /* 0xffffff9c005c7947 */ /* 0x000fea000383ffff */
.L_x_47:
[----:B------:R-:W-:-:S07]  /*94c0*/  MOV R0, UR5 ;  /* 0x0000000500007c02 */ /* 0x000fce0008000f00 */
.L_x_149:
[----:B-1----:R1:W2:Y:S02]  /*94d0*/  SYNCS.PHASECHK.TRANS64.TRYWAIT P0, [R0+URZ], R3 ;  /* 0x00000003000075a7 */ /* 0x0022a400080011ff */
[----:B--2---:R-:W-:Y:S05]  /*94e0*/  @!P0 NANOSLEEP.SYNCS 0x989680 ;  /* 0x009896800000895d */ /* 0x004fea0003900000 */
[----:B------:R-:W2:Y:S02]  /*94f0*/  @!P0 SYNCS.PHASECHK.TRANS64 P0, [R0+URZ], R3 ;  /* 0x00000003000085a7 */ /* 0x000ea400080010ff */
[----:B--2---:R-:W-:Y:S05]  /*9500*/  @!P0 BRA `(.L_x_149) ;  /* 0xfffffffc00f08947 */ /* 0x004fea000383ffff */
[----:B------:R-:W-:Y:S05]  /*9510*/  BRA `(.L_x_150) ;  /* 0xffffff9c006c7947 */ /* 0x000fea000383ffff */
.L_x_48:
[----:B------:R-:W-:-:S07]  /*9520*/  MOV R0, UR5 ;  /* 0x0000000500007c02 */ /* 0x000fce0008000f00 */
.L_x_151:
[----:B-1----:R1:W2:Y:S02]  /*9530*/  SYNCS.PHASECHK.TRANS64.TRYWAIT P0, [R0+URZ], R3 ;  /* 0x00000003000075a7 */ /* 0x0022a400080011ff */
[----:B--2---:R-:W-:Y:S05]  /*9540*/  @!P0 NANOSLEEP.SYNCS 0x989680 ;  /* 0x009896800000895d */ /* 0x004fea0003900000 */
[----:B------:R-:W2:Y:S02]  /*9550*/  @!P0 SYNCS.PHASECHK.TRANS64 P0, [R0+URZ], R3 ;  /* 0x00000003000085a7 */ /* 0x000ea400080010ff */
[----:B--2---:R-:W-:Y:S05]  /*9560*/  @!P0 BRA `(.L_x_151) ;  /* 0xfffffffc00f08947 */ /* 0x004fea000383ffff */
[----:B------:R-:W-:Y:S05]  /*9570*/  BRA `(.L_x_152) ;  /* 0xffffff9c007c7947 */ /* 0x000fea000383ffff */
.L_x_49:
[----:B------:R-:W-:-:S07]  /*9580*/  MOV R0, UR5 ;  /* 0x0000000500007c02 */ /* 0x000fce0008000f00 */
.L_x_153:
[----:B-1----:R1:W2:Y:S02]  /*9590*/  SYNCS.PHASECHK.TRANS64.TRYWAIT P0, [R0+URZ], R3 ;  /* 0x00000003000075a7 */ /* 0x0022a400080011ff */
[----:B--2---:R-:W-:Y:S05]  /*95a0*/  @!P0 NANOSLEEP.SYNCS 0x989680 ;  /* 0x009896800000895d */ /* 0x004fea0003900000 */
[----:B------:R-:W2:Y:S02]  /*95b0*/  @!P0 SYNCS.PHASECHK.TRANS64 P0, [R0+URZ], R3 ;  /* 0x00000003000085a7 */ /* 0x000ea400080010ff */
[----:B--2---:R-:W-:Y:S05]  /*95c0*/  @!P0 BRA `(.L_x_153) ;  /* 0xfffffffc00f08947 */ /* 0x004fea000383ffff */
[----:B------:R-:W-:Y:S05]  /*95d0*/  BRA `(.L_x_154) ;  /* 0xffffff9c008c7947 */ /* 0x000fea000383ffff */
.L_x_52:
[----:B------:R-:W-:-:S07]  /*95e0*/  MOV R4, UR4 ;  /* 0x0000000400047c02 */ /* 0x000fce0008000f00 */
.L_x_155:
[----:B--2---:R2:W3:Y:S02]  /*95f0*/  SYNCS.PHASECHK.TRANS64.TRYWAIT P1, [R4+URZ+0xe8], R7 ;  /* 0x0000e807040075a7 */ /* 0x0044e400080211ff */
[----:B---3--:R-:W-:Y:S05]  /*9600*/  @!P1 NANOSLEEP.SYNCS 0x989680 ;  /* 0x009896800000995d */ /* 0x008fea0003900000 */
[----:B------:R-:W3:Y:S02]  /*9610*/  @!P1 SYNCS.PHASECHK.TRANS64 P1, [R4+URZ+0xe8], R7 ;  /* 0x0000e807040095a7 */ /* 0x000ee400080210ff */
[----:B---3--:R-:W-:Y:S05]  /*9620*/  @!P1 BRA `(.L_x_155) ;  /* 0xfffffffc00f09947 */ /* 0x008fea000383ffff */
[----:B------:R-:W-:Y:S05]  /*9630*/  BRA `(.L_x_156) ;  /* 0xffffff9c00fc7947 */ /* 0x000fea000383ffff */
.L_x_53:
[----:B--2---:R-:W-:-:S07]  /*9640*/  MOV R4, UR4 ;  /* 0x0000000400047c02 */ /* 0x004fce0008000f00 */
.L_x_157:
[----:B--2---:R2:W3:Y:S02]  /*9650*/  SYNCS.PHASECHK.TRANS64.TRYWAIT P1, [R4+URZ+0xe0], R5 ;  /* 0x0000e005040075a7 */ /* 0x0044e400080211ff */
[----:B---3--:R-:W-:Y:S05]  /*9660*/  @!P1 NANOSLEEP.SYNCS 0x989680 ;  /* 0x009896800000995d */ /* 0x008fea0003900000 */
[----:B------:R-:W3:Y:S02]  /*9670*/  @!P1 SYNCS.PHASECHK.TRANS64 P1, [R4+URZ+0xe0], R5 ;  /* 0x0000e005040095a7 */ /* 0x000ee400080210ff */
[----:B---3--:R-:W-:Y:S05]  /*9680*/  @!P1 BRA `(.L_x_157) ;  /* 0xfffffffc00f09947 */ /* 0x008fea000383ffff */
[----:B------:R-:W-:Y:S05]  /*9690*/  BRA `(.L_x_158) ;  /* 0xffffffa000047947 */ /* 0x000fea000383ffff */
.L_x_63:
[----:B--2---:R-:W-:-:S04]  /*96a0*/  MOV R5, UR5 ;  /* 0x0000000500057c02 */ /* 0x004fc80008000f00 */
[----:B------:R2:W3:Y:S03]  /*96b0*/  SYNCS.PHASECHK.TRANS64.TRYWAIT P0, [R5+URZ+0x8], R6 ;  /* 0x00000806050075a7 */ /* 0x0004e600080011ff */
[----:B---3--:R-:W-:Y:S05]  /*96c0*/  @!P0 NANOSLEEP.SYNCS 0x989680 ;  /* 0x009896800000895d */ /* 0x008fea0003900000 */
[----:B------:R-:W3:Y:S02]  /*96d0*/  @!P0 SYNCS.PHASECHK.TRANS64 P0, [R5+URZ+0x8], R6 ;  /* 0x00000806050085a7 */ /* 0x000ee400080010ff */
[----:B---3--:R-:W-:Y:S05]  /*96e0*/  @!P0 BRA `(.L_x_63) ;  /* 0xfffffffc00ec8947 */ /* 0x008fea000383ffff */
[----:B------:R-:W-:Y:S05]  /*96f0*/  BRA `(.L_x_62) ;  /* 0xffffffa000d07947 */ /* 0x000fea000383ffff */
.L_x_65:
[----:B------:R-:W-:Y:S01]  /*9700*/  BSSY B0, `(.L_x_159) ;  /* 0x0000006000007945 */ /* 0x000fe20003800000 */
[----:B------:R-:W-:-:S07]  /*9710*/  MOV R15, 0xffffffff ;  /* 0xffffffff000f7802 */ /* 0x000fce0000000f00 */
[----:B-12--5:R-:W-:Y:S05]  /*9720*/  WARPSYNC.COLLECTIVE R15, `(.L_x_160) ;  /* 0x000000000f0c7348 */ /* 0x026fea0003c00000 */
[----:B------:R-:W-:Y:S02]  /*9730*/  ELECT P6, UR79, PT ;  /* 0x00000000004f782f */ /* 0x000fe400038c0000 */
[----:B------:R-:W-:Y:S01]  /*9740*/  MOV R14, UR79 ;  /* 0x0000004f000e7c02 */ /* 0x000fe20008000f00 */
[----:B-12--5:R-:W-:Y:S10]  /*9750*/  ENDCOLLECTIVE ;  /* 0x000000000000791b */ /* 0x026ff40003800000 */
.L_x_160:
[----:B------:R-:W-:Y:S05]  /*9760*/  BSYNC B0 ;  /* 0x0000000000007941 */ /* 0x000fea0003800000 */
.L_x_159:
[----:B------:R-:W-:Y:S05]  /*9770*/  BRA `(.L_x_161) ;  /* 0xffffffa400007947 */ /* 0x000fea000383ffff */
.L_x_67:
[----:B--2---:R-:W-:-:S04]  /*9780*/  MOV R3, UR5 ;  /* 0x0000000500037c02 */ /* 0x004fc80008000f00 */
[----:B------:R2:W3:Y:S03]  /*9790*/  SYNCS.PHASECHK.TRANS64.TRYWAIT P0, [R3+URZ+0x8], R4 ;  /* 0x00000804030075a7 */ /* 0x0004e600080011ff */
[----:B---3--:R-:W-:Y:S05]  /*97a0*/  @!P0 NANOSLEEP.SYNCS 0x989680 ;  /* 0x009896800000895d */ /* 0x008fea0003900000 */
[----:B------:R-:W3:Y:S02]  /*97b0*/  @!P0 SYNCS.PHASECHK.TRANS64 P0, [R3+URZ+0x8], R4 ;  /* 0x00000804030085a7 */ /* 0x000ee400080010ff */
[----:B---3--:R-:W-:Y:S05]  /*97c0*/  @!P0 BRA `(.L_x_67) ;  /* 0xfffffffc00ec8947 */ /* 0x008fea000383ffff */
[----:B------:R-:W-:Y:S05]  /*97d0*/  BRA `(.L_x_66) ;  /* 0xffffffa400047947 */ /* 0x000fea000383ffff */
.L_x_68:
[----:B------:R-:W-:-:S07]  /*97e0*/  MOV R0, UR21 ;  /* 0x0000001500007c02 */ /* 0x000fce0008000f00 */
.L_x_162:
[----:B-1----:R1:W2:Y:S02]  /*97f0*/  SYNCS.PHASECHK.TRANS64.TRYWAIT P0, [R0+URZ+0xe0], R5 ;  /* 0x0000e005000075a7 */ /* 0x0022a400080011ff */
[----:B--2---:R-:W-:Y:S05]  /*9800*/  @!P0 NANOSLEEP.SYNCS 0x989680 ;  /* 0x009896800000895d */ /* 0x004fea0003900000 */
[----:B------:R-:W2:Y:S02]  /*9810*/  @!P0 SYNCS.PHASECHK.TRANS64 P0, [R0+URZ+0xe0], R5 ;  /* 0x0000e005000085a7 */ /* 0x000ea400080010ff */
[----:B--2---:R-:W-:Y:S05]  /*9820*/  @!P0 BRA `(.L_x_162) ;  /* 0xfffffffc00f08947 */ /* 0x004fea000383ffff */
[----:B------:R-:W-:Y:S05]  /*9830*/  BRA `(.L_x_163) ;  /* 0xffffffa400f47947 */ /* 0x000fea000383ffff */
.L_x_70:
[----:B------:R-:W-:-:S07]  /*9840*/  MOV R0, UR26 ;  /* 0x0000001a00007c02 */ /* 0x000fce0008000f00 */
.L_x_164:
[----:B--2---:R2:W3:Y:S02]  /*9850*/  SYNCS.PHASECHK.TRANS64.TRYWAIT P0, [R0+URZ+0x100], R9 ;  /* 0x00010009000075a7 */ /* 0x0044e400080011ff */
[----:B---3--:R-:W-:Y:S05]  /*9860*/  @!P0 NANOSLEEP.SYNCS 0x989680 ;  /* 0x009896800000895d */ /* 0x008fea0003900000 */
[----:B------:R-:W3:Y:S02]  /*9870*/  @!P0 SYNCS.PHASECHK.TRANS64 P0, [R0+URZ+0x100], R9 ;  /* 0x00010009000085a7 */ /* 0x000ee400080010ff */
[----:B---3--:R-:W-:Y:S05]  /*9880*/  @!P0 BRA `(.L_x_164) ;  /* 0xfffffffc00f08947 */ /* 0x008fea000383ffff */
[----:B------:R-:W-:Y:S05]  /*9890*/  BRA `(.L_x_69) ;  /* 0xffffffa800107947 */ /* 0x000fea000383ffff */
.L_x_74:
[----:B--2---:R-:W-:Y:S07]  /*98a0*/  MOV R0, UR17 ;  /* 0x0000001100007c02 */ /* 0x004fee0008000f00 */
.L_x_165:
[----:B--2---:R2:W3:Y:S02]  /*98b0*/  SYNCS.PHASECHK.TRANS64.TRYWAIT P0, [R0+URZ], R9 ;  /* 0x00000009000075a7 */ /* 0x0044e400080011ff */
[----:B---3--:R-:W-:Y:S05]  /*98c0*/  @!P0 NANOSLEEP.SYNCS 0x989680 ;  /* 0x009896800000895d */ /* 0x008fea0003900000 */
[----:B------:R-:W3:Y:S02]  /*98d0*/  @!P0 SYNCS.PHASECHK.TRANS64 P0, [R0+URZ], R9 ;  /* 0x00000009000085a7 */ /* 0x000ee400080010ff */
[----:B---3--:R-:W-:Y:S05]  /*98e0*/  @!P0 BRA `(.L_x_165) ;  /* 0xfffffffc00f08947 */ /* 0x008fea000383ffff */
[----:B------:R-:W-:Y:S05]  /*98f0*/  BRA `(.L_x_73) ;  /* 0xffffffa800487947 */ /* 0x000fea000383ffff */
.L_x_78:
[----:B-1----:R-:W-:-:S07]  /*9900*/  MOV R0, UR4 ;  /* 0x0000000400007c02 */ /* 0x002fce0008000f00 */
.L_x_166:
[----:B-1----:R1:W2:Y:S02]  /*9910*/  SYNCS.PHASECHK.TRANS64.TRYWAIT P0, [R0+URZ], R5 ;  /* 0x00000005000075a7 */ /* 0x0022a400080011ff */
[----:B--2---:R-:W-:Y:S05]  /*9920*/  @!P0 NANOSLEEP.SYNCS 0x989680 ;  /* 0x009896800000895d */ /* 0x004fea0003900000 */
[----:B------:R-:W2:Y:S02]  /*9930*/  @!P0 SYNCS.PHASECHK.TRANS64 P0, [R0+URZ], R5 ;  /* 0x00000005000085a7 */ /* 0x000ea400080010ff */
[----:B--2---:R-:W-:Y:S05]  /*9940*/  @!P0 BRA `(.L_x_166) ;  /* 0xfffffffc00f08947 */ /* 0x004fea000383ffff */
[----:B------:R-:W-:Y:S05]  /*9950*/  BRA `(.L_x_167) ;  /* 0xffffffac00487947 */ /* 0x000fea000383ffff */
.L_x_81:
[----:B------:R-:W-:-:S07]  /*9960*/  MOV R0, UR21 ;  /* 0x0000001500007c02 */ /* 0x000fce0008000f00 */
.L_x_168:
[----:B-1----:R1:W2:Y:S02]  /*9970*/  SYNCS.PHASECHK.TRANS64.TRYWAIT P1, [R0+URZ+0x110], R5 ;  /* 0x00011005000075a7 */ /* 0x0022a400080211ff */
[----:B--2---:R-:W-:Y:S05]  /*9980*/  @!P1 NANOSLEEP.SYNCS 0x989680 ;  /* 0x009896800000995d */ /* 0x004fea0003900000 */
[----:B------:R-:W2:Y:S02]  /*9990*/  @!P1 SYNCS.PHASECHK.TRANS64 P1, [R0+URZ+0x110], R5 ;  /* 0x00011005000095a7 */ /* 0x000ea400080210ff */
[----:B--2---:R-:W-:Y:S05]  /*99a0*/  @!P1 BRA `(.L_x_168) ;  /* 0xfffffffc00f09947 */ /* 0x004fea000383ffff */
[----:B------:R-:W-:Y:S05]  /*99b0*/  BRA `(.L_x_169) ;  /* 0xffffffac00947947 */ /* 0x000fea000383ffff */
.L_x_86:
[----:B------:R-:W-:Y:S07]  /*99c0*/  MOV R0, UR22 ;  /* 0x0000001600007c02 */ /* 0x000fee0008000f00 */
.L_x_170:
[----:B-1----:R1:W2:Y:S02]  /*99d0*/  SYNCS.PHASECHK.TRANS64.TRYWAIT P0, [R0+URZ+0xe0], R3 ;  /* 0x0000e003000075a7 */ /* 0x0022a400080011ff */
[----:B--2---:R-:W-:Y:S05]  /*99e0*/  @!P0 NANOSLEEP.SYNCS 0x989680 ;  /* 0x009896800000895d */ /* 0x004fea0003900000 */
[----:B------:R-:W2:Y:S02]  /*99f0*/  @!P0 SYNCS.PHASECHK.TRANS64 P0, [R0+URZ+0xe0], R3 ;  /* 0x0000e003000085a7 */ /* 0x000ea400080010ff */
[----:B--2---:R-:W-:Y:S05]  /*9a00*/  @!P0 BRA `(.L_x_170) ;  /* 0xfffffffc00f08947 */ /* 0x004fea000383ffff */
[----:B------:R-:W-:Y:S05]  /*9a10*/  BRA `(.L_x_171) ;  /* 0xffffffb4001c7947 */ /* 0x000fea000383ffff */
.L_x_89:
[----:B------:R-:W-:Y:S07]  /*9a20*/  MOV R3, UR22 ;  /* 0x0000001600037c02 */ /* 0x000fee0008000f00 */
.L_x_172:
[----:B-1----:R1:W2:Y:S02]  /*9a30*/  SYNCS.PHASECHK.TRANS64.TRYWAIT P1, [R3+URZ+0xd8], R12 ;  /* 0x0000d80c030075a7 */ /* 0x0022a400080211ff */
[----:B--2---:R-:W-:Y:S05]  /*9a40*/  @!P1 NANOSLEEP.SYNCS 0x989680 ;  /* 0x009896800000995d */ /* 0x004fea0003900000 */
[----:B------:R-:W2:Y:S02]  /*9a50*/  @!P1 SYNCS.PHASECHK.TRANS64 P1, [R3+URZ+0xd8], R12 ;  /* 0x0000d80c030095a7 */ /* 0x000ea400080210ff */
[----:B--2---:R-:W-:Y:S05]  /*9a60*/  @!P1 BRA `(.L_x_172) ;  /* 0xfffffffc00f09947 */ /* 0x004fea000383ffff */
[----:B------:R-:W-:Y:S05]  /*9a70*/  BRA `(.L_x_88) ;  /* 0xffffffb800787947 */ /* 0x000fea000383ffff */
.L_x_92:
[----:B------:R-:W-:Y:S07]  /*9a80*/  MOV R0, UR4 ;  /* 0x0000000400007c02 */ /* 0x000fee0008000f00 */
.L_x_173:
[----:B-1----:R1:W2:Y:S02]  /*9a90*/  SYNCS.PHASECHK.TRANS64.TRYWAIT P1, [R0+URZ+0xb8], R3 ;  /* 0x0000b803000075a7 */ /* 0x0022a400080211ff */
[----:B--2---:R-:W-:Y:S05]  /*9aa0*/  @!P1 NANOSLEEP.SYNCS 0x989680 ;  /* 0x009896800000995d */ /* 0x004fea0003900000 */
[----:B------:R-:W2:Y:S02]  /*9ab0*/  @!P1 SYNCS.PHASECHK.TRANS64 P1, [R0+URZ+0xb8], R3 ;  /* 0x0000b803000095a7 */ /* 0x000ea400080210ff */
[----:B--2---:R-:W-:Y:S05]  /*9ac0*/  @!P1 BRA `(.L_x_173) ;  /* 0xfffffffc00f09947 */ /* 0x004fea000383ffff */
[----:B------:R-:W-:Y:S05]  /*9ad0*/  BRA `(.L_x_174) ;  /* 0xffffffbc00987947 */ /* 0x000fea000383ffff */
.L_x_93:
[----:B------:R-:W-:Y:S07]  /*9ae0*/  MOV R0, UR5 ;  /* 0x0000000500007c02 */ /* 0x000fee0008000f00 */
.L_x_175:
[----:B-1----:R1:W2:Y:S02]  /*9af0*/  SYNCS.PHASECHK.TRANS64.TRYWAIT P0, [R0+URZ+0xb8], R3 ;  /* 0x0000b803000075a7 */ /* 0x0022a400080011ff */
[----:B--2---:R-:W-:Y:S05]  /*9b00*/  @!P0 NANOSLEEP.SYNCS 0x989680 ;  /* 0x009896800000895d */ /* 0x004fea0003900000 */
[----:B------:R-:W2:Y:S02]  /*9b10*/  @!P0 SYNCS.PHASECHK.TRANS64 P0, [R0+URZ+0xb8], R3 ;  /* 0x0000b803000085a7 */ /* 0x000ea400080010ff */
[----:B--2---:R-:W-:Y:S05]  /*9b20*/  @!P0 BRA `(.L_x_175) ;  /* 0xfffffffc00f08947 */ /* 0x004fea000383ffff */
[----:B------:R-:W-:Y:S05]  /*9b30*/  BRA `(.L_x_176) ;  /* 0xffffffc000087947 */ /* 0x000fea000383ffff */
.L_x_95:
[----:B------:R-:W-:-:S07]  /*9b40*/  MOV R0, UR4 ;  /* 0x0000000400007c02 */ /* 0x000fce0008000f00 */
.L_x_177:
[----:B--2---:R2:W3:Y:S02]  /*9b50*/  SYNCS.PHASECHK.TRANS64.TRYWAIT P0, [R0+URZ], R3 ;  /* 0x00000003000075a7 */ /* 0x0044e400080011ff */
[----:B---3--:R-:W-:Y:S05]  /*9b60*/  @!P0 NANOSLEEP.SYNCS 0x989680 ;  /* 0x009896800000895d */ /* 0x008fea0003900000 */
[----:B------:R-:W3:Y:S02]  /*9b70*/  @!P0 SYNCS.PHASECHK.TRANS64 P0, [R0+URZ], R3 ;  /* 0x00000003000085a7 */ /* 0x000ee400080010ff */
[----:B---3--:R-:W-:Y:S05]  /*9b80*/  @!P0 BRA `(.L_x_177) ;  /* 0xfffffffc00f08947 */ /* 0x008fea000383ffff */
[----:B------:R-:W-:Y:S05]  /*9b90*/  BRA `(.L_x_178) ;  /* 0xffffffc000907947 */ /* 0x000fea000383ffff */
.L_x_96:
[----:B------:R-:W-:-:S07]  /*9ba0*/  MOV R0, UR5 ;  /* 0x0000000500007c02 */ /* 0x000fce0008000f00 */
.L_x_179:
[----:B-1----:R1:W2:Y:S02]  /*9bb0*/  SYNCS.PHASECHK.TRANS64.TRYWAIT P0, [R0+URZ], R3 ;  /* 0x00000003000075a7 */ /* 0x0022a400080011ff */
[----:B--2---:R-:W-:Y:S05]  /*9bc0*/  @!P0 NANOSLEEP.SYNCS 0x989680 ;  /* 0x009896800000895d */ /* 0x004fea0003900000 */
[----:B------:R-:W2:Y:S02]  /*9bd0*/  @!P0 SYNCS.PHASECHK.TRANS64 P0, [R0+URZ], R3 ;  /* 0x00000003000085a7 */ /* 0x000ea400080010ff */
[----:B--2---:R-:W-:Y:S05]  /*9be0*/  @!P0 BRA `(.L_x_179) ;  /* 0xfffffffc00f08947 */ /* 0x004fea000383ffff */
[----:B------:R-:W-:Y:S05]  /*9bf0*/  BRA `(.L_x_180) ;  /* 0xffffffc0009c7947 */ /* 0x000fea000383ffff */
.L_x_98:
[----:B------:R-:W-:Y:S07]  /*9c00*/  MOV R0, UR51 ;  /* 0x0000003300007c02 */ /* 0x000fee0008000f00 */
.L_x_181:
[----:B-1----:R1:W2:Y:S02]  /*9c10*/  SYNCS.PHASECHK.TRANS64.TRYWAIT P0, [R0+URZ+0xe0], R3 ;  /* 0x0000e003000075a7 */ /* 0x0022a400080011ff */
[----:B--2---:R-:W-:Y:S05]  /*9c20*/  @!P0 NANOSLEEP.SYNCS 0x989680 ;  /* 0x009896800000895d */ /* 0x004fea0003900000 */
[----:B------:R-:W2:Y:S02]  /*9c30*/  @!P0 SYNCS.PHASECHK.TRANS64 P0, [R0+URZ+0xe0], R3 ;  /* 0x0000e003000085a7 */ /* 0x000ea400080010ff */
[----:B--2---:R-:W-:Y:S05]  /*9c40*/  @!P0 BRA `(.L_x_181) ;  /* 0xfffffffc00f08947 */ /* 0x004fea000383ffff */
[----:B------:R-:W-:Y:S05]  /*9c50*/  BRA `(.L_x_182) ;  /* 0xffffffc400887947 */ /* 0x000fea000383ffff */
.L_x_108:
[----:B-1----:R1:W3:Y:S02]  /*9c60*/  SYNCS.PHASECHK.TRANS64.TRYWAIT P1, [R0+URZ+0xa0], R3 ;  /* 0x0000a003000075a7 */ /* 0x0022e400080211ff */
[----:B---3--:R-:W-:Y:S05]  /*9c70*/  @!P1 NANOSLEEP.SYNCS 0x989680 ;  /* 0x009896800000995d */ /* 0x008fea0003900000 */
[----:B------:R-:W3:Y:S02]  /*9c80*/  @!P1 SYNCS.PHASECHK.TRANS64 P1, [R0+URZ+0xa0], R3 ;  /* 0x0000a003000095a7 */ /* 0x000ee400080210ff */
[----:B---3--:R-:W-:Y:S05]  /*9c90*/  @!P1 BRA `(.L_x_108) ;  /* 0xfffffffc00f09947 */ /* 0x008fea000383ffff */
[----:B------:R-:W-:Y:S05]  /*9ca0*/  BRA `(.L_x_107) ;  /* 0xffffffd8001c7947 */ /* 0x000fea000383ffff */
.L_x_110:
[----:B-1----:R1:W4:Y:S02]  /*9cb0*/  SYNCS.PHASECHK.TRANS64.TRYWAIT P1, [R107+URZ+0xf0], R4 ;  /* 0x0000f0046b0075a7 */ /* 0x00232400080211ff */
[----:B----4-:R-:W-:Y:S05]  /*9cc0*/  @!P1 NANOSLEEP.SYNCS 0x989680 ;  /* 0x009896800000995d */ /* 0x010fea0003900000 */
[----:B------:R-:W4:Y:S02]  /*9cd0*/  @!P1 SYNCS.PHASECHK.TRANS64 P1, [R107+URZ+0xf0], R4 ;  /* 0x0000f0046b0095a7 */ /* 0x000f2400080210ff */
[----:B----4-:R-:W-:Y:S05]  /*9ce0*/  @!P1 BRA `(.L_x_110) ;  /* 0xfffffffc00f09947 */ /* 0x010fea000383ffff */
[----:B------:R-:W-:Y:S05]  /*9cf0*/  BRA `(.L_x_109) ;  /* 0xffffffd800507947 */ /* 0x000fea000383ffff */
.L_x_121:
[----:B--2---:R2:W4:Y:S02]  /*9d00*/  SYNCS.PHASECHK.TRANS64.TRYWAIT P1, [R3+URZ+0xa0], R46 ;  /* 0x0000a02e030075a7 */ /* 0x00452400080211ff */
[----:B----4-:R-:W-:Y:S05]  /*9d10*/  @!P1 NANOSLEEP.SYNCS 0x989680 ;  /* 0x009896800000995d */ /* 0x010fea0003900000 */
[----:B------:R-:W4:Y:S02]  /*9d20*/  @!P1 SYNCS.PHASECHK.TRANS64 P1, [R3+URZ+0xa0], R46 ;  /* 0x0000a02e030095a7 */ /* 0x000f2400080210ff */
[----:B----4-:R-:W-:Y:S05]  /*9d30*/  @!P1 BRA `(.L_x_121) ;  /* 0xfffffffc00f09947 */ /* 0x010fea000383ffff */
[----:B------:R-:W-:Y:S05]  /*9d40*/  BRA `(.L_x_120) ;  /* 0xffffffe400487947 */ /* 0x000fea000383ffff */
        .weak           $__internal_0_$__cuda_sm10x_tcgen05_guardrail_trap_col_being_dealloced_not_returned_by_alloc
        .type           $__internal_0_$__cuda_sm10x_tcgen05_guardrail_trap_col_being_dealloced_not_returned_by_alloc,@function
        .size           $__internal_0_$__cuda_sm10x_tcgen05_guardrail_trap_col_being_dealloced_not_returned_by_alloc,($__internal_1_$__cuda_sm10x_tcgen05_guardrail_trap_phase_invalid_during_alloc - $__internal_0_$__cuda_sm10x_tcgen05_guardrail_trap_col_being_dealloced_not_returned_by_alloc)
$__internal_0_$__cuda_sm10x_tcgen05_guardrail_trap_col_being_dealloced_not_returned_by_alloc:
[----:B------:R-:W-:Y:S05]  /*9d50*/  BPT.TRAP 0x1 ;  /* 0x000000040000795c */ /* 0x000fea0000300000 */
[----:B------:R-:W-:-:S04]  /*9d60*/  HFMA2 R3, -RZ, RZ, 0, 0 ;  /* 0x00000000ff037431 */ /* 0x000fc800000001ff */
[----:B------:R-:W-:Y:S05]  /*9d70*/  RET.REL.NODEC R2 `(_ZN7cutlass13device_kernelINS_4conv6kernel13ConvUniversalINS1_16ConvProblemShapeILNS1_8OperatorE2ELi2EEENS1_10collective14CollectiveConvINS1_47MainloopSm100TmaUmmaWarpSpecializedImplicitGemmILS5_2ELi10ELi2ELi1ELi2EN4cute5tupleIJNSA_1CILi2EEENSC_ILi1EEESE_EEEEENSB_IJNSC_ILi256EEENSB_IJNSC_ILi64EEEEEESJ_EEENS_6half_tESL_NSA_8TiledMMAINSA_8MMA_AtomIJNSA_26SM100_MMA_F16BF16_2x1SM_SSISL_SL_fLi256ELi64ELNSA_4UMMA5MajorE1ELSQ_1ELNSP_7ScaleInE0ELSR_0EEEEEENSA_6LayoutINSB_IJSE_SE_SE_EEENSB_IJNSC_ILi0EEESW_SW_EEEEENSB_IJNSA_10UnderscoreESZ_SZ_EEEEENS7_6detail27Sm100ImplicitGemmTileTraitsINSA_18SM100_TMA_2SM_LOADENSA_14ComposedLayoutINSA_7SwizzleILi3ELi4ELi3EEENSA_18smem_ptr_flag_bitsILi16EEENSU_INSB_IJSI_NSC_ILi8EEEEEENSB_IJSE_SI_EEEEEEEvEENS13_INSA_25SM100_TMA_2SM_LOAD_IM2COLENS15_INS16_ILi2ELi4ELi3EEES19_NSU_INSB_IJNSC_ILi32EEES1A_EEENSB_IJSE_S1I_EEEEEEEvEEEENS_8epilogue10collective18CollectiveEpilogueINS1P_23Sm100TmaWarpSpecializedILi3ELi2ELi32ELb1ELb0EEEJNSB_IJNSC_ILi128EEESJ_SJ_EEENSB_IJNSU_IS1U_SE_EENSU_IS1I_SE_EEEEESL_NSB_IJlNSB_IJSE_llEEESW_EEESL_S20_NS1P_6fusion15FusionCallbacksIS1T_NS21_17LinearCombinationISL_fSL_fLNS_15FloatRoundStyleE2EEES1V_S1Y_JEEENSA_5SM1004TMEM4LOAD26SM100_TMEM_LOAD_32dp32b32xENSA_13SM90_TMA_LOADENS15_IS1H_S19_NSU_INSB_IJS1A_S1I_EEENSB_IJS1I_SE_EEEEEEENSA_39AutoVectorizingCopyWithAssumedAlignmentILi128EEENSA_14SM90_TMA_STOREES2F_S2H_S2H_EEEvvEEEEvNT_6ParamsE) ;  /* 0xffffff6002a07950 */ /* 0x000fea0003c3ffff */
        .weak           $__internal_1_$__cuda_sm10x_tcgen05_guardrail_trap_phase_invalid_during_alloc
        .type           $__internal_1_$__cuda_sm10x_tcgen05_guardrail_trap_phase_invalid_during_alloc,@function
        .size           $__internal_1_$__cuda_sm10x_tcgen05_guardrail_trap_phase_invalid_during_alloc,($__internal_2_$__cuda_sm10x_tcgen05_guardrail_trap_unallocated_columns_being_dealloced - $__internal_1_$__cuda_sm10x_tcgen05_guardrail_trap_phase_invalid_during_alloc)
$__internal_1_$__cuda_sm10x_tcgen05_guardrail_trap_phase_invalid_during_alloc:
[----:B------:R-:W-:Y:S05]  /*9d80*/  BPT.TRAP 0x1 ;  /* 0x000000040000795c */ /* 0x000fea0000300000 */
[----:B------:R-:W-:-:S04]  /*9d90*/  MOV R5, 0x0 ;  /* 0x0000000000057802 */ /* 0x000fc80000000f00 */
[----:B------:R-:W-:Y:S05]  /*9da0*/  RET.REL.NODEC R4 `(_ZN7cutlass13device_kernelINS_4conv6kernel13ConvUniversalINS1_16ConvProblemShapeILNS1_8OperatorE2ELi2EEENS1_10collective14CollectiveConvINS1_47MainloopSm100TmaUmmaWarpSpecializedImplicitGemmILS5_2ELi10ELi2ELi1ELi2EN4cute5tupleIJNSA_1CILi2EEENSC_ILi1EEESE_EEEEENSB_IJNSC_ILi256EEENSB_IJNSC_ILi64EEEEEESJ_EEENS_6half_tESL_NSA_8TiledMMAINSA_8MMA_AtomIJNSA_26SM100_MMA_F16BF16_2x1SM_SSISL_SL_fLi256ELi64ELNSA_4UMMA5MajorE1ELSQ_1ELNSP_7ScaleInE0ELSR_0EEEEEENSA_6LayoutINSB_IJSE_SE_SE_EEENSB_IJNSC_ILi0EEESW_SW_EEEEENSB_IJNSA_10UnderscoreESZ_SZ_EEEEENS7_6detail27Sm100ImplicitGemmTileTraitsINSA_18SM100_TMA_2SM_LOADENSA_14ComposedLayoutINSA_7SwizzleILi3ELi4ELi3EEENSA_18smem_ptr_flag_bitsILi16EEENSU_INSB_IJSI_NSC_ILi8EEEEEENSB_IJSE_SI_EEEEEEEvEENS13_INSA_25SM100_TMA_2SM_LOAD_IM2COLENS15_INS16_ILi2ELi4ELi3EEES19_NSU_INSB_IJNSC_ILi32EEES1A_EEENSB_IJSE_S1I_EEEEEEEvEEEENS_8epilogue10collective18CollectiveEpilogueINS1P_23Sm100TmaWarpSpecializedILi3ELi2ELi32ELb1ELb0EEEJNSB_IJNSC_ILi128EEESJ_SJ_EEENSB_IJNSU_IS1U_SE_EENSU_IS1I_SE_EEEEESL_NSB_IJlNSB_IJSE_llEEESW_EEESL_S20_NS1P_6fusion15FusionCallbacksIS1T_NS21_17LinearCombinationISL_fSL_fLNS_15FloatRoundStyleE2EEES1V_S1Y_JEEENSA_5SM1004TMEM4LOAD26SM100_TMEM_LOAD_32dp32b32xENSA_13SM90_TMA_LOADENS15_IS1H_S19_NSU_INSB_IJS1A_S1I_EEENSB_IJS1I_SE_EEEEEEENSA_39AutoVectorizingCopyWithAssumedAlignmentILi128EEENSA_14SM90_TMA_STOREES2F_S2H_S2H_EEEvvEEEEvNT_6ParamsE) ;  /* 0xffffff6004947950 */ /* 0x000fea0003c3ffff */
        .weak           $__internal_2_$__cuda_sm10x_tcgen05_guardrail_trap_unallocated_columns_being_dealloced
        .type           $__internal_2_$__cuda_sm10x_tcgen05_guardrail_trap_unallocated_columns_being_dealloced,@function
        .size           $__internal_2_$__cuda_sm10x_tcgen05_guardrail_trap_unallocated_columns_being_dealloced,(.L_x_184 - $__internal_2_$__cuda_sm10x_tcgen05_guardrail_trap_unallocated_columns_being_dealloced)
$__internal_2_$__cuda_sm10x_tcgen05_guardrail_trap_unallocated_columns_being_dealloced:
[----:B------:R-:W-:Y:S05]  /*9db0*/  BPT.TRAP 0x1 ;  /* 0x000000040000795c */ /* 0x000fea0000300000 */
[----:B------:R-:W-:-:S04]  /*9dc0*/  HFMA2 R3, -RZ, RZ, 0, 0 ;  /* 0x00000000ff037431 */ /* 0x000fc800000001ff */
[----:B------:R-:W-:Y:S05]  /*9dd0*/  RET.REL.NODEC R2 `(_ZN7cutlass13device_kernelINS_4conv6kernel13ConvUniversalINS1_16ConvProblemShapeILNS1_8OperatorE2ELi2EEENS1_10collective14CollectiveConvINS1_47MainloopSm100TmaUmmaWarpSpecializedImplicitGemmILS5_2ELi10ELi2ELi1ELi2EN4cute5tupleIJNSA_1CILi2EEENSC_ILi1EEESE_EEEEENSB_IJNSC_ILi256EEENSB_IJNSC_ILi64EEEEEESJ_EEENS_6half_tESL_NSA_8TiledMMAINSA_8MMA_AtomIJNSA_26SM100_MMA_F16BF16_2x1SM_SSISL_SL_fLi256ELi64ELNSA_4UMMA5MajorE1ELSQ_1ELNSP_7ScaleInE0ELSR_0EEEEEENSA_6LayoutINSB_IJSE_SE_SE_EEENSB_IJNSC_ILi0EEESW_SW_EEEEENSB_IJNSA_10UnderscoreESZ_SZ_EEEEENS7_6detail27Sm100ImplicitGemmTileTraitsINSA_18SM100_TMA_2SM_LOADENSA_14ComposedLayoutINSA_7SwizzleILi3ELi4ELi3EEENSA_18smem_ptr_flag_bitsILi16EEENSU_INSB_IJSI_NSC_ILi8EEEEEENSB_IJSE_SI_EEEEEEEvEENS13_INSA_25SM100_TMA_2SM_LOAD_IM2COLENS15_INS16_ILi2ELi4ELi3EEES19_NSU_INSB_IJNSC_ILi32EEES1A_EEENSB_IJSE_S1I_EEEEEEEvEEEENS_8epilogue10collective18CollectiveEpilogueINS1P_23Sm100TmaWarpSpecializedILi3ELi2ELi32ELb1ELb0EEEJNSB_IJNSC_ILi128EEESJ_SJ_EEENSB_IJNSU_IS1U_SE_EENSU_IS1I_SE_EEEEESL_NSB_IJlNSB_IJSE_llEEESW_EEESL_S20_NS1P_6fusion15FusionCallbacksIS1T_NS21_17LinearCombinationISL_fSL_fLNS_15FloatRoundStyleE2EEES1V_S1Y_JEEENSA_5SM1004TMEM4LOAD26SM100_TMEM_LOAD_32dp32b32xENSA_13SM90_TMA_LOADENS15_IS1H_S19_NSU_INSB_IJS1A_S1I_EEENSB_IJS1I_SE_EEEEEEENSA_39AutoVectorizingCopyWithAssumedAlignmentILi128EEENSA_14SM90_TMA_STOREES2F_S2H_S2H_EEEvvEEEEvNT_6ParamsE) ;  /* 0xffffff6002887950 */ /* 0x000fea0003c3ffff */
.L_x_183:
[----:B------:R-:W-:-:S00]  /*9de0*/  BRA `(.L_x_183) ;  /* 0xfffffffc00fc7947 */ /* 0x000fc0000383ffff */
[----:B------:R-:W-:-:S00]  /*9df0*/  NOP ;  /* 0x0000000000007918 */ /* 0x000fc00000000000 */
        /* <DEDUP_REMOVED lines=8> */
.L_x_184:


//--------------------- .nv.global.init           --------------------------
	.section	.nv.global.init,"aw",@progbits
.nv.global.init:
	.type		$str$29,@object
	.size		$str$29,($str$30 - $str$29)
$str$29:
        /*0000*/ 	.byte	0x28, 0x61, 0x64, 0x64, 0x72, 0x65, 0x73, 0x73, 0x20, 0x26, 0x20, 0x6d, 0x61, 0x73, 0x6b, 0x29
        /*0010*/ 	.byte	0x20, 0x3d, 0x3d, 0x20, 0x30, 0x00
	.type		$str$30,@object
	.size		$str$30,($str$28 - $str$30)
$str$30:
        /*0016*/ 	.byte	0x2f, 0x74, 0x6d, 0x70, 0x2f, 0x63, 0x75, 0x74, 0x6c, 0x61, 0x73, 0x73, 0x5f, 0x73, 0x77, 0x65
        /*0026*/ 	.byte	0x65, 0x70, 0x5f, 0x73, 0x72, 0x63, 0x2f, 0x69, 0x6e, 0x63, 0x6c, 0x75, 0x64, 0x65, 0x2f, 0x63
        /*0036*/ 	.byte	0x75, 0x74, 0x65, 0x2f, 0x70, 0x6f, 0x69, 0x6e, 0x74, 0x65, 0x72, 0x5f, 0x66, 0x6c, 0x61, 0x67
        /*0046*/ 	.byte	0x67, 0x65, 0x64, 0x2e, 0x68, 0x70, 0x70, 0x00
	.type		$str$28,@object
	.size		$str$28,($str$27 - $str$28)
$str$28:
        /*004e*/ 	.byte	0x2f, 0x74, 0x6d, 0x70, 0x2f, 0x63, 0x75, 0x74, 0x6c, 0x61, 0x73, 0x73, 0x5f, 0x73, 0x77, 0x65
        /*005e*/ 	.byte	0x65, 0x70, 0x5f, 0x73, 0x72, 0x63, 0x2f, 0x69, 0x6e, 0x63, 0x6c, 0x75, 0x64, 0x65, 0x2f, 0x63
        /*006e*/ 	.byte	0x75, 0x74, 0x65, 0x2f, 0x61, 0x74, 0x6f, 0x6d, 0x2f, 0x63, 0x6f, 0x70, 0x79, 0x5f, 0x74, 0x72
        /*007e*/ 	.byte	0x61, 0x69, 0x74, 0x73, 0x5f, 0x73, 0x6d, 0x31, 0x30, 0x30, 0x2e, 0x68, 0x70, 0x70, 0x00
	.type		$str$27,@object
	.size		$str$27,(__unnamed_1 - $str$27)
$str$27:
        /*008d*/ 	.byte	0x28, 0x28, 0x75, 0x69, 0x6e, 0x74, 0x33, 0x32, 0x5f, 0x74, 0x28, 0x74, 0x68, 0x72, 0x65, 0x61
        /*009d*/ 	.byte	0x64, 0x49, 0x64, 0x78, 0x2e, 0x78, 0x29, 0x20, 0x2f, 0x20, 0x33, 0x32, 0x29, 0x20, 0x25, 0x20
        /*00ad*/ 	.byte	0x34, 0x29, 0x20, 0x3d, 0x3d, 0x20, 0x28, 0x28, 0x28, 0x74, 0x6d, 0x65, 0x6d, 0x5f, 0x61, 0x64
        /*00bd*/ 	.byte	0x64, 0x72, 0x20, 0x3e, 0x3e, 0x20, 0x31, 0x36, 0x29, 0x20, 0x2f, 0x20, 0x33, 0x32, 0x29, 0x20
        /*00cd*/ 	.byte	0x25, 0x20, 0x34, 0x29, 0x00
	.type		__unnamed_1,@object
	.size		__unnamed_1,(__unnamed_2 - __unnamed_1)
__unnamed_1:
        /*00d2*/ 	.byte	0x61, 0x75, 0x74, 0x6f, 0x20, 0x63, 0x75, 0x74, 0x65, 0x3a, 0x3a, 0x61, 0x73, 0x5f, 0x70, 0x6f
        /* <DEDUP_REMOVED lines=24> */
        /*0262*/ 	.byte	0x3e, 0x3e, 0x3e, 0x3e, 0x5d, 0x00
	.type		__unnamed_2,@object
	.size		__unnamed_2,(.L_2 - __unnamed_2)
__unnamed_2:
        /* <DEDUP_REMOVED lines=42> */
        /*0508*/ 	.byte	0x3e, 0x3e, 0x5d, 0x00
.L_2:


//--------------------- .nv.shared._ZN7cutlass13device_kernelINS_4conv6kernel13ConvUniversalINS1_16ConvProblemShapeILNS1_8OperatorE2ELi2EEENS1_10collective14CollectiveConvINS1_47MainloopSm100TmaUmmaWarpSpecializedImplicitGemmILS5_2ELi10ELi2ELi1ELi2EN4cute5tupleIJNSA_1CILi2EEENSC_ILi1EEESE_EEEEENSB_IJNSC_ILi256EEENSB_IJNSC_ILi64EEEEEESJ_EEENS_6half_tESL_NSA_8TiledMMAINSA_8MMA_AtomIJNSA_26SM100_MMA_F16BF16_2x1SM_SSISL_SL_fLi256ELi64ELNSA_4UMMA5MajorE1ELSQ_1ELNSP_7ScaleInE0ELSR_0EEEEEENSA_6LayoutINSB_IJSE_SE_SE_EEENSB_IJNSC_ILi0EEESW_SW_EEEEENSB_IJNSA_10UnderscoreESZ_SZ_EEEEENS7_6detail27Sm100ImplicitGemmTileTraitsINSA_18SM100_TMA_2SM_LOADENSA_14ComposedLayoutINSA_7SwizzleILi3ELi4ELi3EEENSA_18smem_ptr_flag_bitsILi16EEENSU_INSB_IJSI_NSC_ILi8EEEEEENSB_IJSE_SI_EEEEEEEvEENS13_INSA_25SM100_TMA_2SM_LOAD_IM2COLENS15_INS16_ILi2ELi4ELi3EEES19_NSU_INSB_IJNSC_ILi32EEES1A_EEENSB_IJSE_S1I_EEEEEEEvEEEENS_8epilogue10collective18CollectiveEpilogueINS1P_23Sm100TmaWarpSpecializedILi3ELi2ELi32ELb1ELb0EEEJNSB_IJNSC_ILi128EEESJ_SJ_EEENSB_IJNSU_IS1U_SE_EENSU_IS1I_SE_EEEEESL_NSB_IJlNSB_IJSE_llEEESW_EEESL_S20_NS1P_6fusion15FusionCallbacksIS1T_NS21_17LinearCombinationISL_fSL_fLNS_15FloatRoundStyleE2EEES1V_S1Y_JEEENSA_5SM1004TMEM4LOAD26SM100_TMEM_LOAD_32dp32b32xENSA_13SM90_TMA_LOADENS15_IS1H_S19_NSU_INSB_IJS1A_S1I_EEENSB_IJS1I_SE_EEEEEEENSA_39AutoVectorizingCopyWithAssumedAlignmentILi128EEENSA_14SM90_TMA_STOREES2F_S2H_S2H_EEEvvEEEEvNT_6ParamsE --------------------------
	.section	.nv.shared._ZN7cutlass13device_kernelINS_4conv6kernel13ConvUniversalINS1_16ConvProblemShapeILNS1_8OperatorE2ELi2EEENS1_10collective14CollectiveConvINS1_47MainloopSm100TmaUmmaWarpSpecializedImplicitGemmILS5_2ELi10ELi2ELi1ELi2EN4cute5tupleIJNSA_1CILi2EEENSC_ILi1EEESE_EEEEENSB_IJNSC_ILi256EEENSB_IJNSC_ILi64EEEEEESJ_EEENS_6half_tESL_NSA_8TiledMMAINSA_8MMA_AtomIJNSA_26SM100_MMA_F16BF16_2x1SM_SSISL_SL_fLi256ELi64ELNSA_4UMMA5MajorE1ELSQ_1ELNSP_7ScaleInE0ELSR_0EEEEEENSA_6LayoutINSB_IJSE_SE_SE_EEENSB_IJNSC_ILi0EEESW_SW_EEEEENSB_IJNSA_10UnderscoreESZ_SZ_EEEEENS7_6detail27Sm100ImplicitGemmTileTraitsINSA_18SM100_TMA_2SM_LOADENSA_14ComposedLayoutINSA_7SwizzleILi3ELi4ELi3EEENSA_18smem_ptr_flag_bitsILi16EEENSU_INSB_IJSI_NSC_ILi8EEEEEENSB_IJSE_SI_EEEEEEEvEENS13_INSA_25SM100_TMA_2SM_LOAD_IM2COLENS15_INS16_ILi2ELi4ELi3EEES19_NSU_INSB_IJNSC_ILi32EEES1A_EEENSB_IJSE_S1I_EEEEEEEvEEEENS_8epilogue10collective18CollectiveEpilogueINS1P_23Sm100TmaWarpSpecializedILi3ELi2ELi32ELb1ELb0EEEJNSB_IJNSC_ILi128EEESJ_SJ_EEENSB_IJNSU_IS1U_SE_EENSU_IS1I_SE_EEEEESL_NSB_IJlNSB_IJSE_llEEESW_EEESL_S20_NS1P_6fusion15FusionCallbacksIS1T_NS21_17LinearCombinationISL_fSL_fLNS_15FloatRoundStyleE2EEES1V_S1Y_JEEENSA_5SM1004TMEM4LOAD26SM100_TMEM_LOAD_32dp32b32xENSA_13SM90_TMA_LOADENS15_IS1H_S19_NSU_INSB_IJS1A_S1I_EEENSB_IJS1I_SE_EEEEEEENSA_39AutoVectorizingCopyWithAssumedAlignmentILi128EEENSA_14SM90_TMA_STOREES2F_S2H_S2H_EEEvvEEEEvNT_6ParamsE,"aw",@nobits
	.sectionflags	@""
	.align	16
	.zero		1024


//--------------------- .nv.shared.reserved.0     --------------------------
	.section	.nv.shared.reserved.0,"aw",@nobits
	.weak		__nv_reservedSMEM_offset_0_alias
	.size		__nv_reservedSMEM_offset_0_alias, 0, 64
	.other		__nv_reservedSMEM_offset_0_alias,@"STO_CUDA_RESERVED_SHARED STV_DEFAULT"
__nv_reservedSMEM_offset_0_alias:
	.zero		0
.nv.shared.reserved.0:
	.zero		64
	.weak		__nv_reservedSMEM_tcgen05_partition
	.type		__nv_reservedSMEM_tcgen05_partition,@object
	.size		__nv_reservedSMEM_tcgen05_partition,(.L_0 - __nv_reservedSMEM_tcgen05_partition)
__nv_reservedSMEM_tcgen05_partition:
	.zero		32
.L_0:


//--------------------- .nv.global                --------------------------
	.section	.nv.global,"aw",@nobits
.nv.global:
	.type		_ZN39_INTERNAL_3bb2a368_4_k_cu_19685992_31884cute1_E,@object
	.size		_ZN39_INTERNAL_3bb2a368_4_k_cu_19685992_31884cute1_E,(_ZN39_INTERNAL_3bb2a368_4_k_cu_19685992_31884cuda3std3__45__cpo6cbeginE - _ZN39_INTERNAL_3bb2a368_4_k_cu_19685992_31884cute1_E)
_ZN39_INTERNAL_3bb2a368_4_k_cu_19685992_31884cute1_E:
	.zero		1
	.type		_ZN39_INTERNAL_3bb2a368_4_k_cu_19685992_31884cuda3std3__45__cpo6cbeginE,@object
	.size		_ZN39_INTERNAL_3bb2a368_4_k_cu_19685992_31884cuda3std3__45__cpo6cbeginE,(_ZN39_INTERNAL_3bb2a368_4_k_cu_19685992_31884cuda3std3__48in_placeE - _ZN39_INTERNAL_3bb2a368_4_k_cu_19685992_31884cuda3std3__45__cpo6cbeginE)
_ZN39_INTERNAL_3bb2a368_4_k_cu_19685992_31884cuda3std3__45__cpo6cbeginE:
	.zero		1
	.type		_ZN39_INTERNAL_3bb2a368_4_k_cu_19685992_31884cuda3std3__48in_placeE,@object
	.size		_ZN39_INTERNAL_3bb2a368_4_k_cu_19685992_31884cuda3std3__48in_placeE,(_ZN39_INTERNAL_3bb2a368_4_k_cu_19685992_31884cuda3std6ranges3__45__cpo9iter_moveE - _ZN39_INTERNAL_3bb2a368_4_k_cu_19685992_31884cuda3std3__48in_placeE)
_ZN39_INTERNAL_3bb2a368_4_k_cu_19685992_31884cuda3std3__48in_placeE:
	.zero		1
	.type		_ZN39_INTERNAL_3bb2a368_4_k_cu_19685992_31884cuda3std6ranges3__45__cpo9iter_moveE,@object
	.size		_ZN39_INTERNAL_3bb2a368_4_k_cu_19685992_31884cuda3std6ranges3__45__cpo9iter_moveE,(_ZN39_INTERNAL_3bb2a368_4_k_cu_19685992_31884cuda3std3__45__cpo5beginE - _ZN39_INTERNAL_3bb2a368_4_k_cu_19685992_31884cuda3std6ranges3__45__cpo9iter_moveE)
_ZN39_INTERNAL_3bb2a368_4_k_cu_19685992_31884cuda3std6ranges3__45__cpo9iter_moveE:
	.zero		1
	.type		_ZN39_INTERNAL_3bb2a368_4_k_cu_19685992_31884cuda3std3__45__cpo5beginE,@object
	.size		_ZN39_INTERNAL_3bb2a368_4_k_cu_19685992_31884cuda3std3__45__cpo5beginE,(_ZN39_INTERNAL_3bb2a368_4_k_cu_19685992_31884cuda3std3__441_GLOBAL__N__3bb2a368_4_k_cu_19685992_31886ignoreE - _ZN39_INTERNAL_3bb2a368_4_k_cu_19685992_31884cuda3std3__45__cpo5beginE)
_ZN39_INTERNAL_3bb2a368_4_k_cu_19685992_31884cuda3std3__45__cpo5beginE:
	.zero		1
	.type		_ZN39_INTERNAL_3bb2a368_4_k_cu_19685992_31884cuda3std3__441_GLOBAL__N__3bb2a368_4_k_cu_19685992_31886ignoreE,@object
	.size		_ZN39_INTERNAL_3bb2a368_4_k_cu_19685992_31884cuda3std3__441_GLOBAL__N__3bb2a368_4_k_cu_19685992_31886ignoreE,(_ZN39_INTERNAL_3bb2a368_4_k_cu_19685992_31884cute7productE - _ZN39_INTERNAL_3bb2a368_4_k_cu_19685992_31884cuda3std3__441_GLOBAL__N__3bb2a368_4_k_cu_19685992_31886ignoreE)
_ZN39_INTERNAL_3bb2a368_4_k_cu_19685992_31884cuda3std3__441_GLOBAL__N__3bb2a368_4_k_cu_19685992_31886ignoreE:
	.zero		1
	.type		_ZN39_INTERNAL_3bb2a368_4_k_cu_19685992_31884cute7productE,@object
	.size		_ZN39_INTERNAL_3bb2a368_4_k_cu_19685992_31884cute7productE,(_ZN39_INTERNAL_3bb2a368_4_k_cu_19685992_31884cuda3std3__45__cpo3endE - _ZN39_INTERNAL_3bb2a368_4_k_cu_19685992_31884cute7productE)
_ZN39_INTERNAL_3bb2a368_4_k_cu_19685992_31884cute7productE:
	.zero		1
	.type		_ZN39_INTERNAL_3bb2a368_4_k_cu_19685992_31884cuda3std3__45__cpo3endE,@object
	.size		_ZN39_INTERNAL_3bb2a368_4_k_cu_19685992_31884cuda3std3__45__cpo3endE,(_ZN39_INTERNAL_3bb2a368_4_k_cu_19685992_31884cuda3std3__419piecewise_constructE - _ZN39_INTERNAL_3bb2a368_4_k_cu_19685992_31884cuda3std3__45__cpo3endE)
_ZN39_INTERNAL_3bb2a368_4_k_cu_19685992_31884cuda3std3__45__cpo3endE:
	.zero		1
	.type		_ZN39_INTERNAL_3bb2a368_4_k_cu_19685992_31884cuda3std3__419piecewise_constructE,@object
	.size		_ZN39_INTERNAL_3bb2a368_4_k_cu_19685992_31884cuda3std3__419piecewise_constructE,(_ZN39_INTERNAL_3bb2a368_4_k_cu_19685992_31884cuda3std3__45__cpo4cendE - _ZN39_INTERNAL_3bb2a368_4_k_cu_19685992_31884cuda3std3__419piecewise_constructE)
_ZN39_INTERNAL_3bb2a368_4_k_cu_19685992_31884cuda3std3__419piecewise_constructE:
	.zero		1
	.type		_ZN39_INTERNAL_3bb2a368_4_k_cu_19685992_31884cuda3std3__45__cpo4cendE,@object
	.size		_ZN39_INTERNAL_3bb2a368_4_k_cu_19685992_31884cuda3std3__45__cpo4cendE,(_ZN39_INTERNAL_3bb2a368_4_k_cu_19685992_31884cuda3std6ranges3__45__cpo4swapE - _ZN39_INTERNAL_3bb2a368_4_k_cu_19685992_31884cuda3std3__45__cpo4cendE)
_ZN39_INTERNAL_3bb2a368_4_k_cu_19685992_31884cuda3std3__45__cpo4cendE:
	.zero		1
	.type		_ZN39_INTERNAL_3bb2a368_4_k_cu_19685992_31884cuda3std6ranges3__45__cpo4swapE,@object
	.size		_ZN39_INTERNAL_3bb2a368_4_k_cu_19685992_31884cuda3std6ranges3__45__cpo4swapE,(.L_10 - _ZN39_INTERNAL_3bb2a368_4_k_cu_19685992_31884cuda3std6ranges3__45__cpo4swapE)
_ZN39_INTERNAL_3bb2a368_4_k_cu_19685992_31884cuda3std6ranges3__45__cpo4swapE:
	.zero		1
.L_10:


//--------------------- .nv.constant0._ZN7cutlass13device_kernelINS_4conv6kernel13ConvUniversalINS1_16ConvProblemShapeILNS1_8OperatorE2ELi2EEENS1_10collective14CollectiveConvINS1_47MainloopSm100TmaUmmaWarpSpecializedImplicitGemmILS5_2ELi10ELi2ELi1ELi2EN4cute5tupleIJNSA_1CILi2EEENSC_ILi1EEESE_EEEEENSB_IJNSC_ILi256EEENSB_IJNSC_ILi64EEEEEESJ_EEENS_6half_tESL_NSA_8TiledMMAINSA_8MMA_AtomIJNSA_26SM100_MMA_F16BF16_2x1SM_SSISL_SL_fLi256ELi64ELNSA_4UMMA5MajorE1ELSQ_1ELNSP_7ScaleInE0ELSR_0EEEEEENSA_6LayoutINSB_IJSE_SE_SE_EEENSB_IJNSC_ILi0EEESW_SW_EEEEENSB_IJNSA_10UnderscoreESZ_SZ_EEEEENS7_6detail27Sm100ImplicitGemmTileTraitsINSA_18SM100_TMA_2SM_LOADENSA_14ComposedLayoutINSA_7SwizzleILi3ELi4ELi3EEENSA_18smem_ptr_flag_bitsILi16EEENSU_INSB_IJSI_NSC_ILi8EEEEEENSB_IJSE_SI_EEEEEEEvEENS13_INSA_25SM100_TMA_2SM_LOAD_IM2COLENS15_INS16_ILi2ELi4ELi3EEES19_NSU_INSB_IJNSC_ILi32EEES1A_EEENSB_IJSE_S1I_EEEEEEEvEEEENS_8epilogue10collective18CollectiveEpilogueINS1P_23Sm100TmaWarpSpecializedILi3ELi2ELi32ELb1ELb0EEEJNSB_IJNSC_ILi128EEESJ_SJ_EEENSB_IJNSU_IS1U_SE_EENSU_IS1I_SE_EEEEESL_NSB_IJlNSB_IJSE_llEEESW_EEESL_S20_NS1P_6fusion15FusionCallbacksIS1T_NS21_17LinearCombinationISL_fSL_fLNS_15FloatRoundStyleE2EEES1V_S1Y_JEEENSA_5SM1004TMEM4LOAD26SM100_TMEM_LOAD_32dp32b32xENSA_13SM90_TMA_LOADENS15_IS1H_S19_NSU_INSB_IJS1A_S1I_EEENSB_IJS1I_SE_EEEEEEENSA_39AutoVectorizingCopyWithAssumedAlignmentILi128EEENSA_14SM90_TMA_STOREES2F_S2H_S2H_EEEvvEEEEvNT_6ParamsE --------------------------
	.section	.nv.constant0._ZN7cutlass13device_kernelINS_4conv6kernel13ConvUniversalINS1_16ConvProblemShapeILNS1_8OperatorE2ELi2EEENS1_10collective14CollectiveConvINS1_47MainloopSm100TmaUmmaWarpSpecializedImplicitGemmILS5_2ELi10ELi2ELi1ELi2EN4cute5tupleIJNSA_1CILi2EEENSC_ILi1EEESE_EEEEENSB_IJNSC_ILi256EEENSB_IJNSC_ILi64EEEEEESJ_EEENS_6half_tESL_NSA_8TiledMMAINSA_8MMA_AtomIJNSA_26SM100_MMA_F16BF16_2x1SM_SSISL_SL_fLi256ELi64ELNSA_4UMMA5MajorE1ELSQ_1ELNSP_7ScaleInE0ELSR_0EEEEEENSA_6LayoutINSB_IJSE_SE_SE_EEENSB_IJNSC_ILi0EEESW_SW_EEEEENSB_IJNSA_10UnderscoreESZ_SZ_EEEEENS7_6detail27Sm100ImplicitGemmTileTraitsINSA_18SM100_TMA_2SM_LOADENSA_14ComposedLayoutINSA_7SwizzleILi3ELi4ELi3EEENSA_18smem_ptr_flag_bitsILi16EEENSU_INSB_IJSI_NSC_ILi8EEEEEENSB_IJSE_SI_EEEEEEEvEENS13_INSA_25SM100_TMA_2SM_LOAD_IM2COLENS15_INS16_ILi2ELi4ELi3EEES19_NSU_INSB_IJNSC_ILi32EEES1A_EEENSB_IJSE_S1I_EEEEEEEvEEEENS_8epilogue10collective18CollectiveEpilogueINS1P_23Sm100TmaWarpSpecializedILi3ELi2ELi32ELb1ELb0EEEJNSB_IJNSC_ILi128EEESJ_SJ_EEENSB_IJNSU_IS1U_SE_EENSU_IS1I_SE_EEEEESL_NSB_IJlNSB_IJSE_llEEESW_EEESL_S20_NS1P_6fusion15FusionCallbacksIS1T_NS21_17LinearCombinationISL_fSL_fLNS_15FloatRoundStyleE2EEES1V_S1Y_JEEENSA_5SM1004TMEM4LOAD26SM100_TMEM_LOAD_32dp32b32xENSA_13SM90_TMA_LOADENS15_IS1H_S19_NSU_INSB_IJS1A_S1I_EEENSB_IJS1I_SE_EEEEEEENSA_39AutoVectorizingCopyWithAssumedAlignmentILi128EEENSA_14SM90_TMA_STOREES2F_S2H_S2H_EEEvvEEEEvNT_6ParamsE,"a",@progbits
	.sectionflags	@""
	.align	4
.nv.constant0._ZN7cutlass13device_kernelINS_4conv6kernel13ConvUniversalINS1_16ConvProblemShapeILNS1_8OperatorE2ELi2EEENS1_10collective14CollectiveConvINS1_47MainloopSm100TmaUmmaWarpSpecializedImplicitGemmILS5_2ELi10ELi2ELi1ELi2EN4cute5tupleIJNSA_1CILi2EEENSC_ILi1EEESE_EEEEENSB_IJNSC_ILi256EEENSB_IJNSC_ILi64EEEEEESJ_EEENS_6half_tESL_NSA_8TiledMMAINSA_8MMA_AtomIJNSA_26SM100_MMA_F16BF16_2x1SM_SSISL_SL_fLi256ELi64ELNSA_4UMMA5MajorE1ELSQ_1ELNSP_7ScaleInE0ELSR_0EEEEEENSA_6LayoutINSB_IJSE_SE_SE_EEENSB_IJNSC_ILi0EEESW_SW_EEEEENSB_IJNSA_10UnderscoreESZ_SZ_EEEEENS7_6detail27Sm100ImplicitGemmTileTraitsINSA_18SM100_TMA_2SM_LOADENSA_14ComposedLayoutINSA_7SwizzleILi3ELi4ELi3EEENSA_18smem_ptr_flag_bitsILi16EEENSU_INSB_IJSI_NSC_ILi8EEEEEENSB_IJSE_SI_EEEEEEEvEENS13_INSA_25SM100_TMA_2SM_LOAD_IM2COLENS15_INS16_ILi2ELi4ELi3EEES19_NSU_INSB_IJNSC_ILi32EEES1A_EEENSB_IJSE_S1I_EEEEEEEvEEEENS_8epilogue10collective18CollectiveEpilogueINS1P_23Sm100TmaWarpSpecializedILi3ELi2ELi32ELb1ELb0EEEJNSB_IJNSC_ILi128EEESJ_SJ_EEENSB_IJNSU_IS1U_SE_EENSU_IS1I_SE_EEEEESL_NSB_IJlNSB_IJSE_llEEESW_EEESL_S20_NS1P_6fusion15FusionCallbacksIS1T_NS21_17LinearCombinationISL_fSL_fLNS_15FloatRoundStyleE2EEES1V_S1Y_JEEENSA_5SM1004TMEM4LOAD26SM100_TMEM_LOAD_32dp32b32xENSA_13SM90_TMA_LOADENS15_IS1H_S19_NSU_INSB_IJS1A_S1I_EEENSB_IJS1I_SE_EEEEEEENSA_39AutoVectorizingCopyWithAssumedAlignmentILi128EEENSA_14SM90_TMA_STOREES2F_S2H_S2H_EEEvvEEEEvNT_6ParamsE:
	.zero		2944


//--------------------- SYMBOLS --------------------------

	.type		.nv.reservedSmem.offset0,@object
	.size		.nv.reservedSmem.offset0,0x4
	.type		.nv.reservedSmem.cap,@object
	.size		.nv.reservedSmem.cap,0x4
	.type		__assertfail,@function
